//
// Generated by NVIDIA NVVM Compiler
//
// Compiler Build ID: CL-36424714
// Cuda compilation tools, release 13.0, V13.0.88
// Based on NVVM 20.0.0
//

.version 9.0
.target sm_100
.address_size 64

	// .globl	_Z22quantum_simulation_gpuPfS_S_S_S_S_S_S_mmmmmmmPmS0_
.extern .func  (.param .b32 func_retval0) vprintf
(
	.param .b64 vprintf_param_0,
	.param .b64 vprintf_param_1
)
;
// _ZZ22quantum_simulation_gpuPfS_S_S_S_S_S_S_mmmmmmmPmS0_E8a_shared has been demoted
.global .align 1 .b8 $str[57] = {105, 58, 32, 37, 108, 117, 44, 32, 116, 105, 100, 58, 32, 37, 100, 44, 32, 111, 102, 102, 115, 101, 116, 58, 32, 37, 108, 117, 44, 32, 97, 117, 120, 105, 108, 108, 97, 114, 121, 95, 97, 114, 114, 97, 121, 91, 37, 108, 117, 93, 58, 32, 37, 108, 117, 10};
.global .align 1 .b8 $str$1[61] = {105, 32, 43, 32, 49, 58, 32, 37, 108, 117, 44, 32, 116, 105, 100, 58, 32, 37, 100, 44, 32, 111, 102, 102, 115, 101, 116, 58, 32, 37, 108, 117, 44, 32, 97, 117, 120, 105, 108, 108, 97, 114, 121, 95, 97, 114, 114, 97, 121, 91, 37, 108, 117, 93, 58, 32, 37, 108, 117, 10};
.global .align 1 .b8 $str$2[8] = {103, 105, 58, 32, 37, 100, 10};
.global .align 1 .b8 $str$3[39] = {103, 97, 116, 101, 58, 32, 37, 108, 117, 44, 32, 113, 105, 100, 58, 32, 37, 108, 117, 44, 32, 103, 97, 116, 101, 95, 111, 102, 102, 115, 101, 116, 58, 32, 37, 108, 117, 10};
.global .align 1 .b8 $str$4[24] = {103, 105, 61, 37, 108, 117, 32, 38, 32, 103, 97, 116, 101, 61, 37, 108, 117, 58, 32, 37, 108, 117, 10};
.global .align 1 .b8 $str$5[57] = {103, 105, 58, 32, 37, 108, 117, 44, 32, 103, 97, 116, 101, 95, 111, 102, 102, 115, 101, 116, 58, 32, 37, 108, 117, 32, 103, 105, 32, 43, 32, 103, 97, 116, 101, 111, 102, 102, 115, 101, 116, 58, 32, 37, 108, 117, 44, 32, 103, 105, 58, 32, 37, 108, 117, 10};
.global .align 1 .b8 $str$7[57] = {103, 105, 58, 32, 37, 108, 117, 44, 32, 103, 97, 116, 101, 95, 111, 102, 102, 115, 101, 116, 58, 32, 37, 108, 117, 32, 103, 105, 32, 45, 32, 103, 97, 116, 101, 111, 102, 102, 115, 101, 116, 58, 32, 37, 108, 117, 44, 32, 103, 105, 58, 32, 37, 108, 117, 10};
.global .align 1 .b8 $str$9[7] = {111, 100, 100, 115, 49, 10};
.global .align 1 .b8 $str$10[14] = {116, 105, 100, 58, 32, 37, 100, 32, 68, 79, 78, 69, 10};

.visible .entry _Z22quantum_simulation_gpuPfS_S_S_S_S_S_S_mmmmmmmPmS0_(
	.param .u64 .ptr .align 1 _Z22quantum_simulation_gpuPfS_S_S_S_S_S_S_mmmmmmmPmS0__param_0,
	.param .u64 .ptr .align 1 _Z22quantum_simulation_gpuPfS_S_S_S_S_S_S_mmmmmmmPmS0__param_1,
	.param .u64 .ptr .align 1 _Z22quantum_simulation_gpuPfS_S_S_S_S_S_S_mmmmmmmPmS0__param_2,
	.param .u64 .ptr .align 1 _Z22quantum_simulation_gpuPfS_S_S_S_S_S_S_mmmmmmmPmS0__param_3,
	.param .u64 .ptr .align 1 _Z22quantum_simulation_gpuPfS_S_S_S_S_S_S_mmmmmmmPmS0__param_4,
	.param .u64 .ptr .align 1 _Z22quantum_simulation_gpuPfS_S_S_S_S_S_S_mmmmmmmPmS0__param_5,
	.param .u64 .ptr .align 1 _Z22quantum_simulation_gpuPfS_S_S_S_S_S_S_mmmmmmmPmS0__param_6,
	.param .u64 .ptr .align 1 _Z22quantum_simulation_gpuPfS_S_S_S_S_S_S_mmmmmmmPmS0__param_7,
	.param .u64 _Z22quantum_simulation_gpuPfS_S_S_S_S_S_S_mmmmmmmPmS0__param_8,
	.param .u64 _Z22quantum_simulation_gpuPfS_S_S_S_S_S_S_mmmmmmmPmS0__param_9,
	.param .u64 _Z22quantum_simulation_gpuPfS_S_S_S_S_S_S_mmmmmmmPmS0__param_10,
	.param .u64 _Z22quantum_simulation_gpuPfS_S_S_S_S_S_S_mmmmmmmPmS0__param_11,
	.param .u64 _Z22quantum_simulation_gpuPfS_S_S_S_S_S_S_mmmmmmmPmS0__param_12,
	.param .u64 _Z22quantum_simulation_gpuPfS_S_S_S_S_S_S_mmmmmmmPmS0__param_13,
	.param .u64 _Z22quantum_simulation_gpuPfS_S_S_S_S_S_S_mmmmmmmPmS0__param_14,
	.param .u64 .ptr .align 1 _Z22quantum_simulation_gpuPfS_S_S_S_S_S_S_mmmmmmmPmS0__param_15,
	.param .u64 .ptr .align 1 _Z22quantum_simulation_gpuPfS_S_S_S_S_S_S_mmmmmmmPmS0__param_16
)
{
	.local .align 8 .b8 	__local_depot0[40];
	.reg .b64 	%SP;
	.reg .b64 	%SPL;
	.reg .pred 	%p<8>;
	.reg .b32 	%r<91>;
	.reg .b32 	%f<115>;
	.reg .b64 	%rd<183>;
	// demoted variable
	.shared .align 4 .b8 _ZZ22quantum_simulation_gpuPfS_S_S_S_S_S_S_mmmmmmmPmS0_E8a_shared[256];
	mov.u64 	%SPL, __local_depot0;
	cvta.local.u64 	%SP, %SPL;
	ld.param.u64 	%rd25, [_Z22quantum_simulation_gpuPfS_S_S_S_S_S_S_mmmmmmmPmS0__param_1];
	ld.param.u64 	%rd26, [_Z22quantum_simulation_gpuPfS_S_S_S_S_S_S_mmmmmmmPmS0__param_2];
	ld.param.u64 	%rd27, [_Z22quantum_simulation_gpuPfS_S_S_S_S_S_S_mmmmmmmPmS0__param_3];
	ld.param.u64 	%rd28, [_Z22quantum_simulation_gpuPfS_S_S_S_S_S_S_mmmmmmmPmS0__param_4];
	ld.param.u64 	%rd29, [_Z22quantum_simulation_gpuPfS_S_S_S_S_S_S_mmmmmmmPmS0__param_5];
	ld.param.u64 	%rd15, [_Z22quantum_simulation_gpuPfS_S_S_S_S_S_S_mmmmmmmPmS0__param_6];
	ld.param.u64 	%rd17, [_Z22quantum_simulation_gpuPfS_S_S_S_S_S_S_mmmmmmmPmS0__param_8];
	ld.param.u64 	%rd18, [_Z22quantum_simulation_gpuPfS_S_S_S_S_S_S_mmmmmmmPmS0__param_9];
	ld.param.u64 	%rd19, [_Z22quantum_simulation_gpuPfS_S_S_S_S_S_S_mmmmmmmPmS0__param_10];
	ld.param.u64 	%rd21, [_Z22quantum_simulation_gpuPfS_S_S_S_S_S_S_mmmmmmmPmS0__param_12];
	ld.param.u64 	%rd22, [_Z22quantum_simulation_gpuPfS_S_S_S_S_S_S_mmmmmmmPmS0__param_13];
	ld.param.u64 	%rd30, [_Z22quantum_simulation_gpuPfS_S_S_S_S_S_S_mmmmmmmPmS0__param_14];
	ld.param.u64 	%rd23, [_Z22quantum_simulation_gpuPfS_S_S_S_S_S_S_mmmmmmmPmS0__param_15];
	ld.param.u64 	%rd24, [_Z22quantum_simulation_gpuPfS_S_S_S_S_S_S_mmmmmmmPmS0__param_16];
	cvta.to.global.u64 	%rd1, %rd29;
	cvta.to.global.u64 	%rd2, %rd28;
	cvta.to.global.u64 	%rd3, %rd27;
	cvta.to.global.u64 	%rd4, %rd26;
	cvta.to.global.u64 	%rd5, %rd25;
	add.u64 	%rd6, %SPL, 0;
	mov.u32 	%r9, %ntid.x;
	mov.u32 	%r1, %ctaid.x;
	mov.u32 	%r2, %tid.x;
	mad.lo.s32 	%r3, %r9, %r1, %r2;
	cvt.s64.s32 	%rd32, %r3;
	shr.u64 	%rd33, %rd30, 1;
	setp.le.u64 	%p1, %rd33, %rd32;
	@%p1 bra 	$L__BB0_19;
	setp.eq.s32 	%p2, %r1, 0;
	mov.b64 	%rd182, 0;
	@%p2 bra 	$L__BB0_3;
	add.s32 	%r10, %r1, -1;
	cvta.to.global.u64 	%rd35, %rd24;
	mul.wide.u32 	%rd36, %r10, 8;
	add.s64 	%rd37, %rd35, %rd36;
	ld.global.u32 	%r11, [%rd37];
	mov.b32 	%r12, 1;
	shl.b32 	%r13, %r12, %r11;
	cvt.s64.s32 	%rd182, %r13;
$L__BB0_3:
	ld.param.u64 	%rd181, [_Z22quantum_simulation_gpuPfS_S_S_S_S_S_S_mmmmmmmPmS0__param_11];
	ld.param.u64 	%rd179, [_Z22quantum_simulation_gpuPfS_S_S_S_S_S_S_mmmmmmmPmS0__param_0];
	cvta.to.global.u64 	%rd38, %rd179;
	cvta.to.global.u64 	%rd39, %rd15;
	shl.b32 	%r14, %r2, 1;
	cvt.u64.u32 	%rd9, %r14;
	cvta.to.global.u64 	%rd40, %rd23;
	mul.wide.u32 	%rd41, %r14, 8;
	add.s64 	%rd10, %rd40, %rd41;
	ld.global.u64 	%rd42, [%rd10];
	add.s64 	%rd43, %rd42, %rd182;
	st.local.u64 	[%rd6], %rd9;
	st.local.u32 	[%rd6+8], %r3;
	st.local.u64 	[%rd6+16], %rd182;
	st.local.u32 	[%rd6+24], %r14;
	st.local.u64 	[%rd6+32], %rd43;
	mov.u64 	%rd44, $str;
	cvta.global.u64 	%rd45, %rd44;
	add.u64 	%rd46, %SP, 0;
	{ // callseq 0, 0
	.param .b64 param0;
	st.param.b64 	[param0], %rd45;
	.param .b64 param1;
	st.param.b64 	[param1], %rd46;
	.param .b32 retval0;
	call.uni (retval0), 
	vprintf, 
	(
	param0, 
	param1
	);
	ld.param.b32 	%r15, [retval0];
	} // callseq 0
	or.b64  	%rd11, %rd9, 1;
	or.b32  	%r17, %r14, 1;
	ld.global.u64 	%rd47, [%rd10+8];
	add.s64 	%rd48, %rd47, %rd182;
	st.local.u64 	[%rd6], %rd11;
	st.local.u32 	[%rd6+8], %r3;
	st.local.u64 	[%rd6+16], %rd182;
	st.local.u32 	[%rd6+24], %r17;
	st.local.u64 	[%rd6+32], %rd48;
	mov.u64 	%rd49, $str$1;
	cvta.global.u64 	%rd50, %rd49;
	{ // callseq 1, 0
	.param .b64 param0;
	st.param.b64 	[param0], %rd50;
	.param .b64 param1;
	st.param.b64 	[param1], %rd46;
	.param .b32 retval0;
	call.uni (retval0), 
	vprintf, 
	(
	param0, 
	param1
	);
	ld.param.b32 	%r18, [retval0];
	} // callseq 1
	ld.global.u64 	%rd51, [%rd10];
	add.s64 	%rd52, %rd51, %rd182;
	shl.b64 	%rd53, %rd52, 2;
	add.s64 	%rd54, %rd39, %rd53;
	ld.global.f32 	%f1, [%rd54];
	shl.b32 	%r20, %r2, 3;
	mov.u32 	%r21, _ZZ22quantum_simulation_gpuPfS_S_S_S_S_S_S_mmmmmmmPmS0_E8a_shared;
	add.s32 	%r4, %r21, %r20;
	st.shared.f32 	[%r4], %f1;
	ld.global.u64 	%rd55, [%rd10+8];
	add.s64 	%rd56, %rd55, %rd182;
	shl.b64 	%rd57, %rd56, 2;
	add.s64 	%rd58, %rd39, %rd57;
	ld.global.f32 	%f2, [%rd58];
	st.shared.f32 	[%r4+4], %f2;
	bar.sync 	0;
	bar.warp.sync 	-1;
	bar.sync 	0;
	cvt.u32.u64 	%r22, %rd17;
	mov.b32 	%r23, 1;
	shl.b32 	%r24, %r23, %r22;
	cvt.s64.s32 	%rd59, %r24;
	cvt.u32.u64 	%r25, %rd18;
	shl.b32 	%r26, %r23, %r25;
	cvt.s64.s32 	%rd60, %r26;
	cvt.u32.u64 	%r27, %rd19;
	shl.b32 	%r5, %r23, %r27;
	cvt.u32.u64 	%r28, %rd181;
	shl.b32 	%r6, %r23, %r28;
	cvt.u32.u64 	%r29, %rd21;
	shl.b32 	%r7, %r23, %r29;
	cvt.u32.u64 	%r30, %rd22;
	shl.b32 	%r8, %r23, %r30;
	bar.sync 	0;
	bar.warp.sync 	-1;
	st.local.u64 	[%rd6], %rd9;
	mov.u64 	%rd61, $str$2;
	cvta.global.u64 	%rd62, %rd61;
	{ // callseq 2, 0
	.param .b64 param0;
	st.param.b64 	[param0], %rd62;
	.param .b64 param1;
	st.param.b64 	[param1], %rd46;
	.param .b32 retval0;
	call.uni (retval0), 
	vprintf, 
	(
	param0, 
	param1
	);
	ld.param.b32 	%r31, [retval0];
	} // callseq 2
	bar.sync 	0;
	bar.warp.sync 	-1;
	mov.b64 	%rd63, 0;
	st.local.u64 	[%rd6], %rd63;
	st.local.u64 	[%rd6+8], %rd59;
	mov.b64 	%rd64, 1;
	st.local.u64 	[%rd6+16], %rd64;
	mov.u64 	%rd65, $str$3;
	cvta.global.u64 	%rd66, %rd65;
	{ // callseq 3, 0
	.param .b64 param0;
	st.param.b64 	[param0], %rd66;
	.param .b64 param1;
	st.param.b64 	[param1], %rd46;
	.param .b32 retval0;
	call.uni (retval0), 
	vprintf, 
	(
	param0, 
	param1
	);
	ld.param.b32 	%r33, [retval0];
	} // callseq 3
	st.local.u64 	[%rd6], %rd9;
	st.local.u64 	[%rd6+8], %rd63;
	st.local.u64 	[%rd6+16], %rd63;
	mov.u64 	%rd67, $str$4;
	cvta.global.u64 	%rd68, %rd67;
	{ // callseq 4, 0
	.param .b64 param0;
	st.param.b64 	[param0], %rd68;
	.param .b64 param1;
	st.param.b64 	[param1], %rd46;
	.param .b32 retval0;
	call.uni (retval0), 
	vprintf, 
	(
	param0, 
	param1
	);
	ld.param.b32 	%r35, [retval0];
	} // callseq 4
	st.local.u64 	[%rd6], %rd9;
	st.local.u64 	[%rd6+8], %rd64;
	st.local.u64 	[%rd6+16], %rd11;
	st.local.u64 	[%rd6+24], %rd9;
	mov.u64 	%rd69, $str$5;
	cvta.global.u64 	%rd70, %rd69;
	{ // callseq 5, 0
	.param .b64 param0;
	st.param.b64 	[param0], %rd70;
	.param .b64 param1;
	st.param.b64 	[param1], %rd46;
	.param .b32 retval0;
	call.uni (retval0), 
	vprintf, 
	(
	param0, 
	param1
	);
	ld.param.b32 	%r37, [retval0];
	} // callseq 5
	ld.shared.f32 	%f3, [%r4];
	ld.shared.f32 	%f4, [%r4+4];
	ld.global.f32 	%f5, [%rd38];
	ld.global.f32 	%f6, [%rd38+8];
	mul.f32 	%f7, %f4, %f6;
	fma.rn.f32 	%f8, %f3, %f5, %f7;
	st.shared.f32 	[%r4], %f8;
	ld.global.f32 	%f9, [%rd38+4];
	ld.global.f32 	%f10, [%rd38+12];
	mul.f32 	%f11, %f4, %f10;
	fma.rn.f32 	%f12, %f3, %f9, %f11;
	st.shared.f32 	[%r4+4], %f12;
	bar.sync 	0;
	bar.warp.sync 	-1;
	st.local.u64 	[%rd6], %rd64;
	st.local.u64 	[%rd6+8], %rd60;
	mov.b64 	%rd71, 2;
	st.local.u64 	[%rd6+16], %rd71;
	{ // callseq 6, 0
	.param .b64 param0;
	st.param.b64 	[param0], %rd66;
	.param .b64 param1;
	st.param.b64 	[param1], %rd46;
	.param .b32 retval0;
	call.uni (retval0), 
	vprintf, 
	(
	param0, 
	param1
	);
	ld.param.b32 	%r39, [retval0];
	} // callseq 6
	st.local.u64 	[%rd6], %rd9;
	st.local.u64 	[%rd6+8], %rd64;
	st.local.u64 	[%rd6+16], %rd63;
	{ // callseq 7, 0
	.param .b64 param0;
	st.param.b64 	[param0], %rd68;
	.param .b64 param1;
	st.param.b64 	[param1], %rd46;
	.param .b32 retval0;
	call.uni (retval0), 
	vprintf, 
	(
	param0, 
	param1
	);
	ld.param.b32 	%r41, [retval0];
	} // callseq 7
	and.b64  	%rd12, %rd9, 2;
	setp.eq.s64 	%p3, %rd12, 0;
	@%p3 bra 	$L__BB0_5;
	mov.u64 	%rd72, $str$9;
	cvta.global.u64 	%rd73, %rd72;
	{ // callseq 8, 0
	.param .b64 param0;
	st.param.b64 	[param0], %rd73;
	.param .b64 param1;
	st.param.b64 	[param1], 0;
	.param .b32 retval0;
	call.uni (retval0), 
	vprintf, 
	(
	param0, 
	param1
	);
	ld.param.b32 	%r43, [retval0];
	} // callseq 8
	add.s64 	%rd74, %rd9, -1;
	st.local.u64 	[%rd6], %rd11;
	mov.b64 	%rd75, 2;
	st.local.u64 	[%rd6+8], %rd75;
	st.local.u64 	[%rd6+16], %rd74;
	st.local.u64 	[%rd6+24], %rd11;
	mov.u64 	%rd76, $str$7;
	cvta.global.u64 	%rd77, %rd76;
	{ // callseq 9, 0
	.param .b64 param0;
	st.param.b64 	[param0], %rd77;
	.param .b64 param1;
	st.param.b64 	[param1], %rd46;
	.param .b32 retval0;
	call.uni (retval0), 
	vprintf, 
	(
	param0, 
	param1
	);
	ld.param.b32 	%r45, [retval0];
	} // callseq 9
	ld.shared.f32 	%f13, [%r4+-4];
	ld.shared.f32 	%f14, [%r4+4];
	ld.global.f32 	%f15, [%rd5];
	ld.global.f32 	%f16, [%rd5+8];
	mul.f32 	%f17, %f14, %f16;
	fma.rn.f32 	%f18, %f13, %f15, %f17;
	st.shared.f32 	[%r4+-4], %f18;
	ld.global.f32 	%f19, [%rd5+4];
	ld.global.f32 	%f20, [%rd5+12];
	mul.f32 	%f21, %f14, %f20;
	fma.rn.f32 	%f22, %f13, %f19, %f21;
	st.shared.f32 	[%r4+4], %f22;
	bra.uni 	$L__BB0_6;
$L__BB0_5:
	add.s64 	%rd79, %rd9, 2;
	st.local.u64 	[%rd6], %rd9;
	mov.b64 	%rd80, 2;
	st.local.u64 	[%rd6+8], %rd80;
	st.local.u64 	[%rd6+16], %rd79;
	st.local.u64 	[%rd6+24], %rd9;
	cvta.global.u64 	%rd82, %rd69;
	{ // callseq 10, 0
	.param .b64 param0;
	st.param.b64 	[param0], %rd82;
	.param .b64 param1;
	st.param.b64 	[param1], %rd46;
	.param .b32 retval0;
	call.uni (retval0), 
	vprintf, 
	(
	param0, 
	param1
	);
	ld.param.b32 	%r47, [retval0];
	} // callseq 10
	ld.shared.f32 	%f23, [%r4];
	ld.shared.f32 	%f24, [%r4+8];
	ld.global.f32 	%f25, [%rd5];
	ld.global.f32 	%f26, [%rd5+8];
	mul.f32 	%f27, %f24, %f26;
	fma.rn.f32 	%f28, %f23, %f25, %f27;
	st.shared.f32 	[%r4], %f28;
	ld.global.f32 	%f29, [%rd5+4];
	ld.global.f32 	%f30, [%rd5+12];
	mul.f32 	%f31, %f24, %f30;
	fma.rn.f32 	%f32, %f23, %f29, %f31;
	st.shared.f32 	[%r4+8], %f32;
$L__BB0_6:
	bar.sync 	0;
	bar.warp.sync 	-1;
	mov.b64 	%rd84, 2;
	st.local.u64 	[%rd6], %rd84;
	cvt.s64.s32 	%rd85, %r5;
	st.local.u64 	[%rd6+8], %rd85;
	mov.b64 	%rd86, 4;
	st.local.u64 	[%rd6+16], %rd86;
	cvta.global.u64 	%rd88, %rd65;
	{ // callseq 11, 0
	.param .b64 param0;
	st.param.b64 	[param0], %rd88;
	.param .b64 param1;
	st.param.b64 	[param1], %rd46;
	.param .b32 retval0;
	call.uni (retval0), 
	vprintf, 
	(
	param0, 
	param1
	);
	ld.param.b32 	%r49, [retval0];
	} // callseq 11
	st.local.u64 	[%rd6], %rd9;
	st.local.u64 	[%rd6+8], %rd84;
	st.local.u64 	[%rd6+16], %rd12;
	cvta.global.u64 	%rd91, %rd67;
	{ // callseq 12, 0
	.param .b64 param0;
	st.param.b64 	[param0], %rd91;
	.param .b64 param1;
	st.param.b64 	[param1], %rd46;
	.param .b32 retval0;
	call.uni (retval0), 
	vprintf, 
	(
	param0, 
	param1
	);
	ld.param.b32 	%r51, [retval0];
	} // callseq 12
	and.b64  	%rd13, %rd9, 4;
	setp.eq.s64 	%p4, %rd13, 0;
	@%p4 bra 	$L__BB0_8;
	mov.u64 	%rd92, $str$9;
	cvta.global.u64 	%rd93, %rd92;
	{ // callseq 13, 0
	.param .b64 param0;
	st.param.b64 	[param0], %rd93;
	.param .b64 param1;
	st.param.b64 	[param1], 0;
	.param .b32 retval0;
	call.uni (retval0), 
	vprintf, 
	(
	param0, 
	param1
	);
	ld.param.b32 	%r53, [retval0];
	} // callseq 13
	add.s64 	%rd94, %rd9, -3;
	st.local.u64 	[%rd6], %rd11;
	mov.b64 	%rd95, 4;
	st.local.u64 	[%rd6+8], %rd95;
	st.local.u64 	[%rd6+16], %rd94;
	st.local.u64 	[%rd6+24], %rd11;
	mov.u64 	%rd96, $str$7;
	cvta.global.u64 	%rd97, %rd96;
	{ // callseq 14, 0
	.param .b64 param0;
	st.param.b64 	[param0], %rd97;
	.param .b64 param1;
	st.param.b64 	[param1], %rd46;
	.param .b32 retval0;
	call.uni (retval0), 
	vprintf, 
	(
	param0, 
	param1
	);
	ld.param.b32 	%r55, [retval0];
	} // callseq 14
	ld.shared.f32 	%f33, [%r4+-12];
	ld.shared.f32 	%f34, [%r4+4];
	ld.global.f32 	%f35, [%rd4];
	ld.global.f32 	%f36, [%rd4+8];
	mul.f32 	%f37, %f34, %f36;
	fma.rn.f32 	%f38, %f33, %f35, %f37;
	st.shared.f32 	[%r4+-12], %f38;
	ld.global.f32 	%f39, [%rd4+4];
	ld.global.f32 	%f40, [%rd4+12];
	mul.f32 	%f41, %f34, %f40;
	fma.rn.f32 	%f42, %f33, %f39, %f41;
	st.shared.f32 	[%r4+4], %f42;
	bra.uni 	$L__BB0_9;
$L__BB0_8:
	add.s64 	%rd99, %rd9, 4;
	st.local.u64 	[%rd6], %rd9;
	mov.b64 	%rd100, 4;
	st.local.u64 	[%rd6+8], %rd100;
	st.local.u64 	[%rd6+16], %rd99;
	st.local.u64 	[%rd6+24], %rd9;
	cvta.global.u64 	%rd102, %rd69;
	{ // callseq 15, 0
	.param .b64 param0;
	st.param.b64 	[param0], %rd102;
	.param .b64 param1;
	st.param.b64 	[param1], %rd46;
	.param .b32 retval0;
	call.uni (retval0), 
	vprintf, 
	(
	param0, 
	param1
	);
	ld.param.b32 	%r57, [retval0];
	} // callseq 15
	ld.shared.f32 	%f43, [%r4];
	ld.shared.f32 	%f44, [%r4+16];
	ld.global.f32 	%f45, [%rd4];
	ld.global.f32 	%f46, [%rd4+8];
	mul.f32 	%f47, %f44, %f46;
	fma.rn.f32 	%f48, %f43, %f45, %f47;
	st.shared.f32 	[%r4], %f48;
	ld.global.f32 	%f49, [%rd4+4];
	ld.global.f32 	%f50, [%rd4+12];
	mul.f32 	%f51, %f44, %f50;
	fma.rn.f32 	%f52, %f43, %f49, %f51;
	st.shared.f32 	[%r4+16], %f52;
$L__BB0_9:
	bar.sync 	0;
	bar.warp.sync 	-1;
	mov.b64 	%rd104, 3;
	st.local.u64 	[%rd6], %rd104;
	cvt.s64.s32 	%rd105, %r6;
	st.local.u64 	[%rd6+8], %rd105;
	mov.b64 	%rd106, 8;
	st.local.u64 	[%rd6+16], %rd106;
	cvta.global.u64 	%rd108, %rd65;
	{ // callseq 16, 0
	.param .b64 param0;
	st.param.b64 	[param0], %rd108;
	.param .b64 param1;
	st.param.b64 	[param1], %rd46;
	.param .b32 retval0;
	call.uni (retval0), 
	vprintf, 
	(
	param0, 
	param1
	);
	ld.param.b32 	%r59, [retval0];
	} // callseq 16
	st.local.u64 	[%rd6], %rd9;
	st.local.u64 	[%rd6+8], %rd104;
	st.local.u64 	[%rd6+16], %rd12;
	cvta.global.u64 	%rd111, %rd67;
	{ // callseq 17, 0
	.param .b64 param0;
	st.param.b64 	[param0], %rd111;
	.param .b64 param1;
	st.param.b64 	[param1], %rd46;
	.param .b32 retval0;
	call.uni (retval0), 
	vprintf, 
	(
	param0, 
	param1
	);
	ld.param.b32 	%r61, [retval0];
	} // callseq 17
	and.b64  	%rd112, %rd9, 8;
	setp.eq.s64 	%p5, %rd112, 0;
	@%p5 bra 	$L__BB0_11;
	mov.u64 	%rd113, $str$9;
	cvta.global.u64 	%rd114, %rd113;
	{ // callseq 18, 0
	.param .b64 param0;
	st.param.b64 	[param0], %rd114;
	.param .b64 param1;
	st.param.b64 	[param1], 0;
	.param .b32 retval0;
	call.uni (retval0), 
	vprintf, 
	(
	param0, 
	param1
	);
	ld.param.b32 	%r63, [retval0];
	} // callseq 18
	add.s64 	%rd115, %rd9, -7;
	st.local.u64 	[%rd6], %rd11;
	mov.b64 	%rd116, 8;
	st.local.u64 	[%rd6+8], %rd116;
	st.local.u64 	[%rd6+16], %rd115;
	st.local.u64 	[%rd6+24], %rd11;
	mov.u64 	%rd117, $str$7;
	cvta.global.u64 	%rd118, %rd117;
	{ // callseq 19, 0
	.param .b64 param0;
	st.param.b64 	[param0], %rd118;
	.param .b64 param1;
	st.param.b64 	[param1], %rd46;
	.param .b32 retval0;
	call.uni (retval0), 
	vprintf, 
	(
	param0, 
	param1
	);
	ld.param.b32 	%r65, [retval0];
	} // callseq 19
	ld.shared.f32 	%f53, [%r4+-28];
	ld.shared.f32 	%f54, [%r4+4];
	ld.global.f32 	%f55, [%rd3];
	ld.global.f32 	%f56, [%rd3+8];
	mul.f32 	%f57, %f54, %f56;
	fma.rn.f32 	%f58, %f53, %f55, %f57;
	st.shared.f32 	[%r4+-28], %f58;
	ld.global.f32 	%f59, [%rd3+4];
	ld.global.f32 	%f60, [%rd3+12];
	mul.f32 	%f61, %f54, %f60;
	fma.rn.f32 	%f62, %f53, %f59, %f61;
	st.shared.f32 	[%r4+4], %f62;
	bra.uni 	$L__BB0_12;
$L__BB0_11:
	add.s64 	%rd120, %rd9, 8;
	st.local.u64 	[%rd6], %rd9;
	mov.b64 	%rd121, 8;
	st.local.u64 	[%rd6+8], %rd121;
	st.local.u64 	[%rd6+16], %rd120;
	st.local.u64 	[%rd6+24], %rd9;
	cvta.global.u64 	%rd123, %rd69;
	{ // callseq 20, 0
	.param .b64 param0;
	st.param.b64 	[param0], %rd123;
	.param .b64 param1;
	st.param.b64 	[param1], %rd46;
	.param .b32 retval0;
	call.uni (retval0), 
	vprintf, 
	(
	param0, 
	param1
	);
	ld.param.b32 	%r67, [retval0];
	} // callseq 20
	ld.shared.f32 	%f63, [%r4];
	ld.shared.f32 	%f64, [%r4+32];
	ld.global.f32 	%f65, [%rd3];
	ld.global.f32 	%f66, [%rd3+8];
	mul.f32 	%f67, %f64, %f66;
	fma.rn.f32 	%f68, %f63, %f65, %f67;
	st.shared.f32 	[%r4], %f68;
	ld.global.f32 	%f69, [%rd3+4];
	ld.global.f32 	%f70, [%rd3+12];
	mul.f32 	%f71, %f64, %f70;
	fma.rn.f32 	%f72, %f63, %f69, %f71;
	st.shared.f32 	[%r4+32], %f72;
$L__BB0_12:
	bar.sync 	0;
	bar.warp.sync 	-1;
	mov.b64 	%rd125, 4;
	st.local.u64 	[%rd6], %rd125;
	cvt.s64.s32 	%rd126, %r7;
	st.local.u64 	[%rd6+8], %rd126;
	mov.b64 	%rd127, 16;
	st.local.u64 	[%rd6+16], %rd127;
	cvta.global.u64 	%rd129, %rd65;
	{ // callseq 21, 0
	.param .b64 param0;
	st.param.b64 	[param0], %rd129;
	.param .b64 param1;
	st.param.b64 	[param1], %rd46;
	.param .b32 retval0;
	call.uni (retval0), 
	vprintf, 
	(
	param0, 
	param1
	);
	ld.param.b32 	%r69, [retval0];
	} // callseq 21
	st.local.u64 	[%rd6], %rd9;
	st.local.u64 	[%rd6+8], %rd125;
	st.local.u64 	[%rd6+16], %rd13;
	cvta.global.u64 	%rd132, %rd67;
	{ // callseq 22, 0
	.param .b64 param0;
	st.param.b64 	[param0], %rd132;
	.param .b64 param1;
	st.param.b64 	[param1], %rd46;
	.param .b32 retval0;
	call.uni (retval0), 
	vprintf, 
	(
	param0, 
	param1
	);
	ld.param.b32 	%r71, [retval0];
	} // callseq 22
	and.b64  	%rd133, %rd9, 16;
	setp.eq.s64 	%p6, %rd133, 0;
	@%p6 bra 	$L__BB0_14;
	mov.u64 	%rd134, $str$9;
	cvta.global.u64 	%rd135, %rd134;
	{ // callseq 23, 0
	.param .b64 param0;
	st.param.b64 	[param0], %rd135;
	.param .b64 param1;
	st.param.b64 	[param1], 0;
	.param .b32 retval0;
	call.uni (retval0), 
	vprintf, 
	(
	param0, 
	param1
	);
	ld.param.b32 	%r73, [retval0];
	} // callseq 23
	add.s64 	%rd136, %rd9, -15;
	st.local.u64 	[%rd6], %rd11;
	mov.b64 	%rd137, 16;
	st.local.u64 	[%rd6+8], %rd137;
	st.local.u64 	[%rd6+16], %rd136;
	st.local.u64 	[%rd6+24], %rd11;
	mov.u64 	%rd138, $str$7;
	cvta.global.u64 	%rd139, %rd138;
	{ // callseq 24, 0
	.param .b64 param0;
	st.param.b64 	[param0], %rd139;
	.param .b64 param1;
	st.param.b64 	[param1], %rd46;
	.param .b32 retval0;
	call.uni (retval0), 
	vprintf, 
	(
	param0, 
	param1
	);
	ld.param.b32 	%r75, [retval0];
	} // callseq 24
	ld.shared.f32 	%f73, [%r4+-60];
	ld.shared.f32 	%f74, [%r4+4];
	ld.global.f32 	%f75, [%rd2];
	ld.global.f32 	%f76, [%rd2+8];
	mul.f32 	%f77, %f74, %f76;
	fma.rn.f32 	%f78, %f73, %f75, %f77;
	st.shared.f32 	[%r4+-60], %f78;
	ld.global.f32 	%f79, [%rd2+4];
	ld.global.f32 	%f80, [%rd2+12];
	mul.f32 	%f81, %f74, %f80;
	fma.rn.f32 	%f82, %f73, %f79, %f81;
	st.shared.f32 	[%r4+4], %f82;
	bra.uni 	$L__BB0_15;
$L__BB0_14:
	add.s64 	%rd141, %rd9, 16;
	st.local.u64 	[%rd6], %rd9;
	mov.b64 	%rd142, 16;
	st.local.u64 	[%rd6+8], %rd142;
	st.local.u64 	[%rd6+16], %rd141;
	st.local.u64 	[%rd6+24], %rd9;
	cvta.global.u64 	%rd144, %rd69;
	{ // callseq 25, 0
	.param .b64 param0;
	st.param.b64 	[param0], %rd144;
	.param .b64 param1;
	st.param.b64 	[param1], %rd46;
	.param .b32 retval0;
	call.uni (retval0), 
	vprintf, 
	(
	param0, 
	param1
	);
	ld.param.b32 	%r77, [retval0];
	} // callseq 25
	ld.shared.f32 	%f83, [%r4];
	ld.shared.f32 	%f84, [%r4+64];
	ld.global.f32 	%f85, [%rd2];
	ld.global.f32 	%f86, [%rd2+8];
	mul.f32 	%f87, %f84, %f86;
	fma.rn.f32 	%f88, %f83, %f85, %f87;
	st.shared.f32 	[%r4], %f88;
	ld.global.f32 	%f89, [%rd2+4];
	ld.global.f32 	%f90, [%rd2+12];
	mul.f32 	%f91, %f84, %f90;
	fma.rn.f32 	%f92, %f83, %f89, %f91;
	st.shared.f32 	[%r4+64], %f92;
$L__BB0_15:
	bar.sync 	0;
	bar.warp.sync 	-1;
	mov.b64 	%rd146, 5;
	st.local.u64 	[%rd6], %rd146;
	cvt.s64.s32 	%rd147, %r8;
	st.local.u64 	[%rd6+8], %rd147;
	mov.b64 	%rd148, 32;
	st.local.u64 	[%rd6+16], %rd148;
	cvta.global.u64 	%rd150, %rd65;
	{ // callseq 26, 0
	.param .b64 param0;
	st.param.b64 	[param0], %rd150;
	.param .b64 param1;
	st.param.b64 	[param1], %rd46;
	.param .b32 retval0;
	call.uni (retval0), 
	vprintf, 
	(
	param0, 
	param1
	);
	ld.param.b32 	%r79, [retval0];
	} // callseq 26
	st.local.u64 	[%rd6], %rd9;
	st.local.u64 	[%rd6+8], %rd146;
	st.local.u64 	[%rd6+16], %rd13;
	cvta.global.u64 	%rd153, %rd67;
	{ // callseq 27, 0
	.param .b64 param0;
	st.param.b64 	[param0], %rd153;
	.param .b64 param1;
	st.param.b64 	[param1], %rd46;
	.param .b32 retval0;
	call.uni (retval0), 
	vprintf, 
	(
	param0, 
	param1
	);
	ld.param.b32 	%r81, [retval0];
	} // callseq 27
	and.b64  	%rd154, %rd9, 32;
	setp.eq.s64 	%p7, %rd154, 0;
	@%p7 bra 	$L__BB0_17;
	mov.u64 	%rd155, $str$9;
	cvta.global.u64 	%rd156, %rd155;
	{ // callseq 28, 0
	.param .b64 param0;
	st.param.b64 	[param0], %rd156;
	.param .b64 param1;
	st.param.b64 	[param1], 0;
	.param .b32 retval0;
	call.uni (retval0), 
	vprintf, 
	(
	param0, 
	param1
	);
	ld.param.b32 	%r83, [retval0];
	} // callseq 28
	add.s64 	%rd157, %rd9, -31;
	st.local.u64 	[%rd6], %rd11;
	mov.b64 	%rd158, 32;
	st.local.u64 	[%rd6+8], %rd158;
	st.local.u64 	[%rd6+16], %rd157;
	st.local.u64 	[%rd6+24], %rd11;
	mov.u64 	%rd159, $str$7;
	cvta.global.u64 	%rd160, %rd159;
	{ // callseq 29, 0
	.param .b64 param0;
	st.param.b64 	[param0], %rd160;
	.param .b64 param1;
	st.param.b64 	[param1], %rd46;
	.param .b32 retval0;
	call.uni (retval0), 
	vprintf, 
	(
	param0, 
	param1
	);
	ld.param.b32 	%r85, [retval0];
	} // callseq 29
	ld.shared.f32 	%f93, [%r4+-124];
	ld.shared.f32 	%f94, [%r4+4];
	ld.global.f32 	%f95, [%rd1];
	ld.global.f32 	%f96, [%rd1+8];
	mul.f32 	%f97, %f94, %f96;
	fma.rn.f32 	%f98, %f93, %f95, %f97;
	st.shared.f32 	[%r4+-124], %f98;
	ld.global.f32 	%f99, [%rd1+4];
	ld.global.f32 	%f100, [%rd1+12];
	mul.f32 	%f101, %f94, %f100;
	fma.rn.f32 	%f102, %f93, %f99, %f101;
	st.shared.f32 	[%r4+4], %f102;
	bra.uni 	$L__BB0_18;
$L__BB0_17:
	add.s64 	%rd162, %rd9, 32;
	st.local.u64 	[%rd6], %rd9;
	mov.b64 	%rd163, 32;
	st.local.u64 	[%rd6+8], %rd163;
	st.local.u64 	[%rd6+16], %rd162;
	st.local.u64 	[%rd6+24], %rd9;
	cvta.global.u64 	%rd165, %rd69;
	{ // callseq 30, 0
	.param .b64 param0;
	st.param.b64 	[param0], %rd165;
	.param .b64 param1;
	st.param.b64 	[param1], %rd46;
	.param .b32 retval0;
	call.uni (retval0), 
	vprintf, 
	(
	param0, 
	param1
	);
	ld.param.b32 	%r87, [retval0];
	} // callseq 30
	ld.shared.f32 	%f103, [%r4];
	ld.shared.f32 	%f104, [%r4+128];
	ld.global.f32 	%f105, [%rd1];
	ld.global.f32 	%f106, [%rd1+8];
	mul.f32 	%f107, %f104, %f106;
	fma.rn.f32 	%f108, %f103, %f105, %f107;
	st.shared.f32 	[%r4], %f108;
	ld.global.f32 	%f109, [%rd1+4];
	ld.global.f32 	%f110, [%rd1+12];
	mul.f32 	%f111, %f104, %f110;
	fma.rn.f32 	%f112, %f103, %f109, %f111;
	st.shared.f32 	[%r4+128], %f112;
$L__BB0_18:
	ld.param.u64 	%rd180, [_Z22quantum_simulation_gpuPfS_S_S_S_S_S_S_mmmmmmmPmS0__param_7];
	cvta.to.global.u64 	%rd167, %rd180;
	bar.sync 	0;
	bar.warp.sync 	-1;
	st.local.u32 	[%rd6], %r3;
	mov.u64 	%rd168, $str$10;
	cvta.global.u64 	%rd169, %rd168;
	{ // callseq 31, 0
	.param .b64 param0;
	st.param.b64 	[param0], %rd169;
	.param .b64 param1;
	st.param.b64 	[param1], %rd46;
	.param .b32 retval0;
	call.uni (retval0), 
	vprintf, 
	(
	param0, 
	param1
	);
	ld.param.b32 	%r89, [retval0];
	} // callseq 31
	bar.sync 	0;
	bar.warp.sync 	-1;
	ld.shared.f32 	%f113, [%r4];
	ld.global.u64 	%rd171, [%rd10];
	add.s64 	%rd172, %rd171, %rd182;
	shl.b64 	%rd173, %rd172, 2;
	add.s64 	%rd174, %rd167, %rd173;
	st.global.f32 	[%rd174], %f113;
	ld.shared.f32 	%f114, [%r4+4];
	ld.global.u64 	%rd175, [%rd10+8];
	add.s64 	%rd176, %rd175, %rd182;
	shl.b64 	%rd177, %rd176, 2;
	add.s64 	%rd178, %rd167, %rd177;
	st.global.f32 	[%rd178], %f114;
	bar.sync 	0;
	bar.warp.sync 	-1;
$L__BB0_19:
	ret;

}


// ===== COMPILED SASS (sm_100) =====

	.target	sm_100

	.elftype	@"ET_EXEC"


//--------------------- .note.nv.tkinfo           --------------------------
	.section	.note.nv.tkinfo,"",@"SHT_NOTE"
	.sectionflags	@"SHF_NOTE_NV_TKINFO"
	.tkinfo
        /*0018*/ 	.word	0x00000002
        /*0030*/ 	.string	""
        /*0030*/ 	.string	"ptxas"
        /*0030*/ 	.string	"Cuda compilation tools, release 13.0, V13.0.88"
        /*0030*/ 	.string	"Build cuda_13.0.r13.0/compiler.36424714_0"
        /*0030*/ 	.string	"-arch sm_100 -m 64 "



//--------------------- .note.nv.cuinfo           --------------------------
	.section	.note.nv.cuinfo,"",@"SHT_NOTE"
	.sectionflags	@"SHF_NOTE_NV_CUINFO"
        /*0018*/ 	.short	0x0002
        /*001a*/ 	.short	0x0064
        /*001c*/ 	.short	0x0082
	.zero		2


//--------------------- .nv.info                  --------------------------
	.section	.nv.info,"",@"SHT_CUDA_INFO"
	.align	4


	//----- nvinfo : EIATTR_REGCOUNT
	.align		4
        /*0000*/ 	.byte	0x04, 0x2f
        /*0002*/ 	.short	(.L_10 - .L_9)
	.align		4
.L_9:
        /*0004*/ 	.word	index@(_Z22quantum_simulation_gpuPfS_S_S_S_S_S_S_mmmmmmmPmS0_)
        /*0008*/ 	.word	0x00000024


	//----- nvinfo : EIATTR_FRAME_SIZE
	.align		4
.L_10:
        /*000c*/ 	.byte	0x04, 0x11
        /*000e*/ 	.short	(.L_12 - .L_11)
	.align		4
.L_11:
        /*0010*/ 	.word	index@(_Z22quantum_simulation_gpuPfS_S_S_S_S_S_S_mmmmmmmPmS0_)
        /*0014*/ 	.word	0x00000028


	//----- nvinfo : EIATTR_MIN_STACK_SIZE
	.align		4
.L_12:
        /*0018*/ 	.byte	0x04, 0x12
        /*001a*/ 	.short	(.L_14 - .L_13)
	.align		4
.L_13:
        /*001c*/ 	.word	index@(_Z22quantum_simulation_gpuPfS_S_S_S_S_S_S_mmmmmmmPmS0_)
        /*0020*/ 	.word	0x00000028
.L_14:


//--------------------- .nv.compat                --------------------------
	.section	.nv.compat,"",@"SHT_CUDA_COMPAT_INFO"
	.align	4
        /*0000*/ 	.byte	0x02, 0x09, 0x00, 0x00, 0x02, 0x02, 0x01, 0x00, 0x02, 0x05, 0x05, 0x00, 0x03, 0x07, 0x01, 0x01
        /*0010*/ 	.byte	0x02, 0x03, 0x00, 0x00, 0x02, 0x06, 0x01, 0x00, 0x04, 0x0b, 0x08, 0x00, 0x09, 0x00, 0x00, 0x00
        /*0020*/ 	.byte	0x00, 0x00, 0x00, 0x00


//--------------------- .nv.info._Z22quantum_simulation_gpuPfS_S_S_S_S_S_S_mmmmmmmPmS0_ --------------------------
	.section	.nv.info._Z22quantum_simulation_gpuPfS_S_S_S_S_S_S_mmmmmmmPmS0_,"",@"SHT_CUDA_INFO"
	.sectionflags	@""
	.align	4


	//----- nvinfo : EIATTR_CUDA_API_VERSION
	.align		4
        /*0000*/ 	.byte	0x04, 0x37
        /*0002*/ 	.short	(.L_16 - .L_15)
.L_15:
        /*0004*/ 	.word	0x00000082


	//----- nvinfo : EIATTR_KPARAM_INFO
	.align		4
.L_16:
        /*0008*/ 	.byte	0x04, 0x17
        /*000a*/ 	.short	(.L_18 - .L_17)
.L_17:
        /*000c*/ 	.word	0x00000000
        /*0010*/ 	.short	0x0010
        /*0012*/ 	.short	0x0080
        /*0014*/ 	.byte	0x00, 0xf5, 0x21, 0x00


	//----- nvinfo : EIATTR_KPARAM_INFO
	.align		4
.L_18:
        /*0018*/ 	.byte	0x04, 0x17
        /*001a*/ 	.short	(.L_20 - .L_19)
.L_19:
        /*001c*/ 	.word	0x00000000
        /*0020*/ 	.short	0x000f
        /*0022*/ 	.short	0x0078
        /*0024*/ 	.byte	0x00, 0xf5, 0x21, 0x00


	//----- nvinfo : EIATTR_KPARAM_INFO
	.align		4
.L_20:
        /*0028*/ 	.byte	0x04, 0x17
        /*002a*/ 	.short	(.L_22 - .L_21)
.L_21:
        /*002c*/ 	.word	0x00000000
        /*0030*/ 	.short	0x000e
        /*0032*/ 	.short	0x0070
        /*0034*/ 	.byte	0x00, 0xf0, 0x21, 0x00


	//----- nvinfo : EIATTR_KPARAM_INFO
	.align		4
.L_22:
        /*0038*/ 	.byte	0x04, 0x17
        /*003a*/ 	.short	(.L_24 - .L_23)
.L_23:
        /*003c*/ 	.word	0x00000000
        /*0040*/ 	.short	0x000d
        /*0042*/ 	.short	0x0068
        /*0044*/ 	.byte	0x00, 0xf0, 0x21, 0x00


	//----- nvinfo : EIATTR_KPARAM_INFO
	.align		4
.L_24:
        /*0048*/ 	.byte	0x04, 0x17
        /*004a*/ 	.short	(.L_26 - .L_25)
.L_25:
        /*004c*/ 	.word	0x00000000
        /*0050*/ 	.short	0x000c
        /*0052*/ 	.short	0x0060
        /*0054*/ 	.byte	0x00, 0xf0, 0x21, 0x00


	//----- nvinfo : EIATTR_KPARAM_INFO
	.align		4
.L_26:
        /*0058*/ 	.byte	0x04, 0x17
        /*005a*/ 	.short	(.L_28 - .L_27)
.L_27:
        /*005c*/ 	.word	0x00000000
        /*0060*/ 	.short	0x000b
        /*0062*/ 	.short	0x0058
        /*0064*/ 	.byte	0x00, 0xf0, 0x21, 0x00


	//----- nvinfo : EIATTR_KPARAM_INFO
	.align		4
.L_28:
        /*0068*/ 	.byte	0x04, 0x17
        /*006a*/ 	.short	(.L_30 - .L_29)
.L_29:
        /*006c*/ 	.word	0x00000000
        /*0070*/ 	.short	0x000a
        /*0072*/ 	.short	0x0050
        /*0074*/ 	.byte	0x00, 0xf0, 0x21, 0x00


	//----- nvinfo : EIATTR_KPARAM_INFO
	.align		4
.L_30:
        /*0078*/ 	.byte	0x04, 0x17
        /*007a*/ 	.short	(.L_32 - .L_31)
.L_31:
        /*007c*/ 	.word	0x00000000
        /*0080*/ 	.short	0x0009
        /*0082*/ 	.short	0x0048
        /*0084*/ 	.byte	0x00, 0xf0, 0x21, 0x00


	//----- nvinfo : EIATTR_KPARAM_INFO
	.align		4
.L_32:
        /*0088*/ 	.byte	0x04, 0x17
        /*008a*/ 	.short	(.L_34 - .L_33)
.L_33:
        /*008c*/ 	.word	0x00000000
        /*0090*/ 	.short	0x0008
        /*0092*/ 	.short	0x0040
        /*0094*/ 	.byte	0x00, 0xf0, 0x21, 0x00


	//----- nvinfo : EIATTR_KPARAM_INFO
	.align		4
.L_34:
        /*0098*/ 	.byte	0x04, 0x17
        /*009a*/ 	.short	(.L_36 - .L_35)
.L_35:
        /*009c*/ 	.word	0x00000000
        /*00a0*/ 	.short	0x0007
        /*00a2*/ 	.short	0x0038
        /*00a4*/ 	.byte	0x00, 0xf5, 0x21, 0x00


	//----- nvinfo : EIATTR_KPARAM_INFO
	.align		4
.L_36:
        /*00a8*/ 	.byte	0x04, 0x17
        /*00aa*/ 	.short	(.L_38 - .L_37)
.L_37:
        /*00ac*/ 	.word	0x00000000
        /*00b0*/ 	.short	0x0006
        /*00b2*/ 	.short	0x0030
        /*00b4*/ 	.byte	0x00, 0xf5, 0x21, 0x00


	//----- nvinfo : EIATTR_KPARAM_INFO
	.align		4
.L_38:
        /*00b8*/ 	.byte	0x04, 0x17
        /*00ba*/ 	.short	(.L_40 - .L_39)
.L_39:
        /*00bc*/ 	.word	0x00000000
        /*00c0*/ 	.short	0x0005
        /*00c2*/ 	.short	0x0028
        /*00c4*/ 	.byte	0x00, 0xf5, 0x21, 0x00


	//----- nvinfo : EIATTR_KPARAM_INFO
	.align		4
.L_40:
        /*00c8*/ 	.byte	0x04, 0x17
        /*00ca*/ 	.short	(.L_42 - .L_41)
.L_41:
        /*00cc*/ 	.word	0x00000000
        /*00d0*/ 	.short	0x0004
        /*00d2*/ 	.short	0x0020
        /*00d4*/ 	.byte	0x00, 0xf5, 0x21, 0x00


	//----- nvinfo : EIATTR_KPARAM_INFO
	.align		4
.L_42:
        /*00d8*/ 	.byte	0x04, 0x17
        /*00da*/ 	.short	(.L_44 - .L_43)
.L_43:
        /*00dc*/ 	.word	0x00000000
        /*00e0*/ 	.short	0x0003
        /*00e2*/ 	.short	0x0018
        /*00e4*/ 	.byte	0x00, 0xf5, 0x21, 0x00


	//----- nvinfo : EIATTR_KPARAM_INFO
	.align		4
.L_44:
        /*00e8*/ 	.byte	0x04, 0x17
        /*00ea*/ 	.short	(.L_46 - .L_45)
.L_45:
        /*00ec*/ 	.word	0x00000000
        /*00f0*/ 	.short	0x0002
        /*00f2*/ 	.short	0x0010
        /*00f4*/ 	.byte	0x00, 0xf5, 0x21, 0x00


	//----- nvinfo : EIATTR_KPARAM_INFO
	.align		4
.L_46:
        /*00f8*/ 	.byte	0x04, 0x17
        /*00fa*/ 	.short	(.L_48 - .L_47)
.L_47:
        /*00fc*/ 	.word	0x00000000
        /*0100*/ 	.short	0x0001
        /*0102*/ 	.short	0x0008
        /*0104*/ 	.byte	0x00, 0xf5, 0x21, 0x00


	//----- nvinfo : EIATTR_KPARAM_INFO
	.align		4
.L_48:
        /*0108*/ 	.byte	0x04, 0x17
        /*010a*/ 	.short	(.L_50 - .L_49)
.L_49:
        /*010c*/ 	.word	0x00000000
        /*0110*/ 	.short	0x0000
        /*0112*/ 	.short	0x0000
        /*0114*/ 	.byte	0x00, 0xf5, 0x21, 0x00


	//----- nvinfo : EIATTR_SPARSE_MMA_MASK
	.align		4
.L_50:
        /*0118*/ 	.byte	0x03, 0x50
        /*011a*/ 	.short	0x0000


	//----- nvinfo : EIATTR_MAXREG_COUNT
	.align		4
        /*011c*/ 	.byte	0x03, 0x1b
        /*011e*/ 	.short	0x00ff


	//----- nvinfo : EIATTR_NUM_BARRIERS
	.align		4
        /*0120*/ 	.byte	0x02, 0x4c
        /*0122*/ 	.byte	0x01
	.zero		1


	//----- nvinfo : EIATTR_EXTERNS
	.align		4
        /*0124*/ 	.byte	0x04, 0x0f
        /*0126*/ 	.short	(.L_52 - .L_51)


	//   ....[0]....
	.align		4
.L_51:
        /*0128*/ 	.word	index@(vprintf)


	//----- nvinfo : EIATTR_MERCURY_ISA_VERSION
	.align		4
.L_52:
        /*012c*/ 	.byte	0x03, 0x5f
        /*012e*/ 	.short	0x0101


	//----- nvinfo : EIATTR_COOP_GROUP_MASK_REGIDS
	.align		4
        /*0130*/ 	.byte	0x04, 0x29
        /*0132*/ 	.short	(.L_54 - .L_53)


	//   ....[0]....
.L_53:
        /*0134*/ 	.word	0xffffffff


	//   ....[1]....
        /*0138*/ 	.word	0xffffffff


	//   ....[2]....
        /*013c*/ 	.word	0xffffffff


	//   ....[3]....
        /*0140*/ 	.word	0xffffffff


	//   ....[4]....
        /*0144*/ 	.word	0xffffffff


	//   ....[5]....
        /*0148*/ 	.word	0xffffffff


	//   ....[6]....
        /*014c*/ 	.word	0xffffffff


	//   ....[7]....
        /*0150*/ 	.word	0xffffffff


	//   ....[8]....
        /*0154*/ 	.word	0xffffffff


	//   ....[9]....
        /*0158*/ 	.word	0xffffffff


	//   ....[10]....
        /*015c*/ 	.word	0xffffffff


	//----- nvinfo : EIATTR_COOP_GROUP_INSTR_OFFSETS
	.align		4
.L_54:
        /*0160*/ 	.byte	0x04, 0x28
        /*0162*/ 	.short	(.L_56 - .L_55)


	//   ....[0]....
.L_55:
        /*0164*/ 	.word	0x000006a0


	//   ....[1]....
        /*0168*/ 	.word	0x000006d0


	//   ....[2]....
        /*016c*/ 	.word	0x000007b0


	//   ....[3]....
        /*0170*/ 	.word	0x00000b70


	//   ....[4]....
        /*0174*/ 	.word	0x00001220


	//   ....[5]....
        /*0178*/ 	.word	0x000018f0


	//   ....[6]....
        /*017c*/ 	.word	0x00001fb0


	//   ....[7]....
        /*0180*/ 	.word	0x00002660


	//   ....[8]....
        /*0184*/ 	.word	0x00002c80


	//   ....[9]....
        /*0188*/ 	.word	0x00002cf0


	//   ....[10]....
        /*018c*/ 	.word	0x00002de0


	//----- nvinfo : EIATTR_VRC_CTA_INIT_COUNT
	.align		4
.L_56:
        /*0190*/ 	.byte	0x02, 0x4a
	.zero		1
	.zero		1


	//----- nvinfo : EIATTR_SYSCALL_OFFSETS
	.align		4
        /*0194*/ 	.byte	0x04, 0x46
        /*0196*/ 	.short	(.L_58 - .L_57)


	//   ....[0]....
.L_57:
        /*0198*/ 	.word	0x00000330


	//   ....[1]....
        /*019c*/ 	.word	0x00000490


	//   ....[2]....
        /*01a0*/ 	.word	0x00000700


	//   ....[3]....
        /*01a4*/ 	.word	0x00000800


	//   ....[4]....
        /*01a8*/ 	.word	0x000008b0


	//   ....[5]....
        /*01ac*/ 	.word	0x000009f0


	//   ....[6]....
        /*01b0*/ 	.word	0x00000bc0


	//   ....[7]....
        /*01b4*/ 	.word	0x00000c90


	//   ....[8]....
        /*01b8*/ 	.word	0x00000d70


	//   ....[9]....
        /*01bc*/ 	.word	0x00000e70


	//   ....[10]....
        /*01c0*/ 	.word	0x00001060


	//   ....[11]....
        /*01c4*/ 	.word	0x00001270


	//   ....[12]....
        /*01c8*/ 	.word	0x00001360


	//   ....[13]....
        /*01cc*/ 	.word	0x00001440


	//   ....[14]....
        /*01d0*/ 	.word	0x00001540


	//   ....[15]....
        /*01d4*/ 	.word	0x00001730


	//   ....[16]....
        /*01d8*/ 	.word	0x00001940


	//   ....[17]....
        /*01dc*/ 	.word	0x00001a40


	//   ....[18]....
        /*01e0*/ 	.word	0x00001b00


	//   ....[19]....
        /*01e4*/ 	.word	0x00001c00


	//   ....[20]....
        /*01e8*/ 	.word	0x00001df0


	//   ....[21]....
        /*01ec*/ 	.word	0x00002000


	//   ....[22]....
        /*01f0*/ 	.word	0x000020f0


	//   ....[23]....
        /*01f4*/ 	.word	0x000021b0


	//   ....[24]....
        /*01f8*/ 	.word	0x000022b0


	//   ....[25]....
        /*01fc*/ 	.word	0x000024a0


	//   ....[26]....
        /*0200*/ 	.word	0x000026b0


	//   ....[27]....
        /*0204*/ 	.word	0x00002790


	//   ....[28]....
        /*0208*/ 	.word	0x00002820


	//   ....[29]....
        /*020c*/ 	.word	0x00002920


	//   ....[30]....
        /*0210*/ 	.word	0x00002b10


	//   ....[31]....
        /*0214*/ 	.word	0x00002cb0


	//----- nvinfo : EIATTR_EXIT_INSTR_OFFSETS
	.align		4
.L_58:
        /*0218*/ 	.byte	0x04, 0x1c
        /*021a*/ 	.short	(.L_60 - .L_59)


	//   ....[0]....
.L_59:
        /*021c*/ 	.word	0x00000110


	//   ....[1]....
        /*0220*/ 	.word	0x00002df0


	//----- nvinfo : EIATTR_CRS_STACK_SIZE
	.align		4
.L_60:
        /*0224*/ 	.byte	0x04, 0x1e
        /*0226*/ 	.short	(.L_62 - .L_61)
.L_61:
        /*0228*/ 	.word	0x00000000


	//----- nvinfo : EIATTR_CBANK_PARAM_SIZE
	.align		4
.L_62:
        /*022c*/ 	.byte	0x03, 0x19
        /*022e*/ 	.short	0x0088


	//----- nvinfo : EIATTR_PARAM_CBANK
	.align		4
        /*0230*/ 	.byte	0x04, 0x0a
        /*0232*/ 	.short	(.L_64 - .L_63)
	.align		4
.L_63:
        /*0234*/ 	.word	index@(.nv.constant0._Z22quantum_simulation_gpuPfS_S_S_S_S_S_S_mmmmmmmPmS0_)
        /*0238*/ 	.short	0x0380
        /*023a*/ 	.short	0x0088


	//----- nvinfo : EIATTR_SW_WAR
	.align		4
.L_64:
        /*023c*/ 	.byte	0x04, 0x36
        /*023e*/ 	.short	(.L_66 - .L_65)
.L_65:
        /*0240*/ 	.word	0x00000008
.L_66:


//--------------------- .nv.callgraph             --------------------------
	.section	.nv.callgraph,"",@"SHT_CUDA_CALLGRAPH"
	.align	4
	.sectionentsize	8
	.align		4
        /*0000*/ 	.word	0x00000000
	.align		4
        /*0004*/ 	.word	0xffffffff
	.align		4
        /*0008*/ 	.word	index@(_Z22quantum_simulation_gpuPfS_S_S_S_S_S_S_mmmmmmmPmS0_)
	.align		4
        /*000c*/ 	.word	index@(vprintf)
	.align		4
        /*0010*/ 	.word	0x00000000
	.align		4
        /*0014*/ 	.word	0xfffffffe
	.align		4
        /*0018*/ 	.word	0x00000000
	.align		4
        /*001c*/ 	.word	0xfffffffd
	.align		4
        /*0020*/ 	.word	0x00000000
	.align		4
        /*0024*/ 	.word	0xfffffffc


//--------------------- .nv.constant4             --------------------------
	.section	.nv.constant4,"a",@progbits
	.align	8
	.align		8
.nv.constant4:
        /*0000*/ 	.dword	vprintf
	.align		8
        /*0008*/ 	.dword	$str
	.align		8
        /*0010*/ 	.dword	$str$1
	.align		8
        /*0018*/ 	.dword	$str$2
	.align		8
        /*0020*/ 	.dword	$str$3
	.align		8
        /*0028*/ 	.dword	$str$4
	.align		8
        /*0030*/ 	.dword	$str$5
	.align		8
        /*0038*/ 	.dword	$str$7
	.align		8
        /*0040*/ 	.dword	$str$9
	.align		8
        /*0048*/ 	.dword	$str$10


//--------------------- .text._Z22quantum_simulation_gpuPfS_S_S_S_S_S_S_mmmmmmmPmS0_ --------------------------
	.section	.text._Z22quantum_simulation_gpuPfS_S_S_S_S_S_S_mmmmmmmPmS0_,"ax",@progbits
	.align	128
        .global         _Z22quantum_simulation_gpuPfS_S_S_S_S_S_S_mmmmmmmPmS0_
        .type           _Z22quantum_simulation_gpuPfS_S_S_S_S_S_S_mmmmmmmPmS0_,@function
        .size           _Z22quantum_simulation_gpuPfS_S_S_S_S_S_S_mmmmmmmPmS0_,(.L_x_43 - _Z22quantum_simulation_gpuPfS_S_S_S_S_S_S_mmmmmmmPmS0_)
        .other          _Z22quantum_simulation_gpuPfS_S_S_S_S_S_S_mmmmmmmPmS0_,@"STO_CUDA_ENTRY STV_DEFAULT"
_Z22quantum_simulation_gpuPfS_S_S_S_S_S_S_mmmmmmmPmS0_:
.text._Z22quantum_simulation_gpuPfS_S_S_S_S_S_S_mmmmmmmPmS0_:
[----:B------:R-:W0:Y:S01]  /*0000*/  LDC R1, c[0x0][0x37c] ;  /* 0x0000df00ff017b82 */ /* 0x000e220000000800 */
[----:B------:R-:W1:Y:S01]  /*0010*/  S2R R5, SR_CTAID.X ;  /* 0x0000000000057919 */ /* 0x000e620000002500 */
[----:B------:R-:W2:Y:S01]  /*0020*/  LDCU.64 UR4, c[0x0][0x3f0] ;  /* 0x00007e00ff0477ac */ /* 0x000ea20008000a00 */
[----:B0-----:R-:W-:Y:S01]  /*0030*/  VIADD R1, R1, 0xffffffd8 ;  /* 0xffffffd801017836 */ /* 0x001fe20000000000 */
[----:B------:R-:W1:Y:S01]  /*0040*/  S2R R16, SR_TID.X ;  /* 0x0000000000107919 */ /* 0x000e620000002100 */
[----:B------:R-:W0:Y:S01]  /*0050*/  LDCU UR7, c[0x0][0x2fc] ;  /* 0x00005f80ff0777ac */ /* 0x000e220008000800 */
[----:B------:R-:W1:Y:S01]  /*0060*/  LDCU UR8, c[0x0][0x360] ;  /* 0x00006c00ff0877ac */ /* 0x000e620008000800 */
[----:B------:R-:W3:Y:S01]  /*0070*/  LDCU UR6, c[0x0][0x2f8] ;  /* 0x00005f00ff0677ac */ /* 0x000ee20008000800 */
[----:B--2---:R-:W-:Y:S02]  /*0080*/  USHF.R.U32.HI UR9, URZ, 0x1, UR5 ;  /* 0x00000001ff097899 */ /* 0x004fe40008011605 */
[----:B------:R-:W-:-:S04]  /*0090*/  USHF.R.U64 UR4, UR4, 0x1, UR5 ;  /* 0x0000000104047899 */ /* 0x000fc80008001205 */
[----:B------:R-:W-:Y:S01]  /*00a0*/  IMAD.U32 R3, RZ, RZ, UR9 ;  /* 0x00000009ff037e24 */ /* 0x000fe2000f8e00ff */
[----:B---3--:R-:W-:-:S04]  /*00b0*/  IADD3 R31, P1, PT, R1, UR6, RZ ;  /* 0x00000006011f7c10 */ /* 0x008fc8000ff3e0ff */
[----:B0-----:R-:W-:Y:S01]  /*00c0*/  IADD3.X R30, PT, PT, RZ, UR7, RZ, P1, !PT ;  /* 0x00000007ff1e7c10 */ /* 0x001fe20008ffe4ff */
[----:B-1----:R-:W-:-:S05]  /*00d0*/  IMAD R32, R5, UR8, R16 ;  /* 0x0000000805207c24 */ /* 0x002fca000f8e0210 */
[----:B------:R-:W-:Y:S02]  /*00e0*/  ISETP.LT.U32.AND P0, PT, R32, UR4, PT ;  /* 0x0000000420007c0c */ /* 0x000fe4000bf01070 */
[----:B------:R-:W-:-:S04]  /*00f0*/  SHF.R.S32.HI R0, RZ, 0x1f, R32 ;  /* 0x0000001fff007819 */ /* 0x000fc80000011420 */
[----:B------:R-:W-:-:S13]  /*0100*/  ISETP.GT.U32.AND.EX P0, PT, R3, R0, PT, P0 ;  /* 0x000000000300720c */ /* 0x000fda0003f04100 */
[----:B------:R-:W-:Y:S05]  /*0110*/  @!P0 EXIT ;  /* 0x000000000000894d */ /* 0x000fea0003800000 */
[C---:B------:R-:W-:Y:S01]  /*0120*/  ISETP.NE.AND P0, PT, R5.reuse, RZ, PT ;  /* 0x000000ff0500720c */ /* 0x040fe20003f05270 */
[----:B------:R-:W0:Y:S01]  /*0130*/  LDC.64 R24, c[0x0][0x3f8] ;  /* 0x0000fe00ff187b82 */ /* 0x000e220000000a00 */
[----:B------:R-:W1:Y:S01]  /*0140*/  LDCU.64 UR36, c[0x0][0x358] ;  /* 0x00006b00ff2477ac */ /* 0x000e620008000a00 */
[----:B------:R-:W-:Y:S01]  /*0150*/  IMAD.SHL.U32 R26, R16, 0x2, RZ ;  /* 0x00000002101a7824 */ /* 0x000fe200078e00ff */
[----:B------:R-:W-:Y:S02]  /*0160*/  CS2R R28, SRZ ;  /* 0x00000000001c7805 */ /* 0x000fe4000001ff00 */
[----:B------:R-:W-:Y:S01]  /*0170*/  MOV R0, 0x0 ;  /* 0x0000000000007802 */ /* 0x000fe20000000f00 */
[----:B------:R2:W-:Y:S01]  /*0180*/  STL [R1+0x8], R32 ;  /* 0x0000082001007387 */ /* 0x0005e20000100800 */
[----:B------:R-:W3:Y:S05]  /*0190*/  LDCU.64 UR4, c[0x4][0x8] ;  /* 0x01000100ff0477ac */ /* 0x000eea0008000a00 */
[----:B------:R-:W4:Y:S01]  /*01a0*/  @P0 LDC.64 R2, c[0x0][0x400] ;  /* 0x00010000ff020b82 */ /* 0x000f220000000a00 */
[----:B------:R-:W-:-:S02]  /*01b0*/  @P0 VIADD R5, R5, 0xffffffff ;  /* 0xffffffff05050836 */ /* 0x000fc40000000000 */
[----:B0-----:R-:W-:-:S04]  /*01c0*/  IMAD.WIDE.U32 R24, R26, 0x8, R24 ;  /* 0x000000081a187825 */ /* 0x001fc800078e0018 */
[----:B----4-:R-:W-:Y:S02]  /*01d0*/  @P0 IMAD.WIDE.U32 R2, R5, 0x8, R2 ;  /* 0x0000000805020825 */ /* 0x010fe400078e0002 */
[----:B-1----:R-:W4:Y:S04]  /*01e0*/  LDG.E.64 R4, desc[UR36][R24.64] ;  /* 0x0000002418047981 */ /* 0x002f28000c1e1b00 */
[----:B------:R-:W5:Y:S01]  /*01f0*/  @P0 LDG.E R2, desc[UR36][R2.64] ;  /* 0x0000002402020981 */ /* 0x000f62000c1e1900 */
[----:B------:R-:W-:Y:S01]  /*0200*/  @P0 MOV R7, 0x1 ;  /* 0x0000000100070802 */ /* 0x000fe20000000f00 */
[----:B------:R-:W-:Y:S02]  /*0210*/  IMAD.MOV.U32 R27, RZ, RZ, RZ ;  /* 0x000000ffff1b7224 */ /* 0x000fe400078e00ff */
[----:B------:R2:W-:Y:S04]  /*0220*/  STL [R1+0x18], R26 ;  /* 0x0000181a01007387 */ /* 0x0005e80000100800 */
[----:B------:R2:W-:Y:S01]  /*0230*/  STL.64 [R1], R26 ;  /* 0x0000001a01007387 */ /* 0x0005e20000100a00 */
[----:B------:R-:W-:Y:S01]  /*0240*/  IMAD.MOV.U32 R6, RZ, RZ, R31 ;  /* 0x000000ffff067224 */ /* 0x000fe200078e001f */
[----:B-----5:R-:W-:-:S05]  /*0250*/  @P0 SHF.L.U32 R7, R7, R2, RZ ;  /* 0x0000000207070219 */ /* 0x020fca00000006ff */
[--C-:B------:R-:W-:Y:S01]  /*0260*/  @P0 IMAD.MOV.U32 R28, RZ, RZ, R7.reuse ;  /* 0x000000ffff1c0224 */ /* 0x100fe200078e0007 */
[----:B------:R-:W-:-:S04]  /*0270*/  @P0 SHF.R.S32.HI R29, RZ, 0x1f, R7 ;  /* 0x0000001fff1d0819 */ /* 0x000fc80000011407 */
[-C--:B----4-:R-:W-:Y:S01]  /*0280*/  IADD3 R10, P0, PT, R4, R28.reuse, RZ ;  /* 0x0000001c040a7210 */ /* 0x090fe20007f1e0ff */
[----:B------:R-:W-:Y:S01]  /*0290*/  IMAD.MOV.U32 R9, RZ, RZ, R29 ;  /* 0x000000ffff097224 */ /* 0x000fe200078e001d */
[----:B------:R-:W-:-:S03]  /*02a0*/  MOV R8, R28 ;  /* 0x0000001c00087202 */ /* 0x000fc60000000f00 */
[----:B------:R-:W-:Y:S01]  /*02b0*/  IMAD.X R11, R5, 0x1, R29, P0 ;  /* 0x00000001050b7824 */ /* 0x000fe200000e061d */
[----:B------:R2:W0:Y:S01]  /*02c0*/  LDC.64 R2, c[0x4][R0] ;  /* 0x0100000000027b82 */ /* 0x0004220000000a00 */
[----:B------:R2:W-:Y:S04]  /*02d0*/  STL.64 [R1+0x10], R8 ;  /* 0x0000100801007387 */ /* 0x0005e80000100a00 */
[----:B------:R2:W-:Y:S01]  /*02e0*/  STL.64 [R1+0x20], R10 ;  /* 0x0000200a01007387 */ /* 0x0005e20000100a00 */
[----:B---3--:R-:W-:Y:S01]  /*02f0*/  MOV R4, UR4 ;  /* 0x0000000400047c02 */ /* 0x008fe20008000f00 */
[----:B------:R-:W-:Y:S01]  /*0300*/  IMAD.U32 R5, RZ, RZ, UR5 ;  /* 0x00000005ff057e24 */ /* 0x000fe2000f8e00ff */
[----:B------:R-:W-:-:S07]  /*0310*/  MOV R7, R30 ;  /* 0x0000001e00077202 */ /* 0x000fce0000000f00 */
[----:B------:R-:W-:-:S07]  /*0320*/  LEPC R20, `(.L_x_0) ;  /* 0x000000001014794e */ /* 0x000fce0000000000 */
[----:B0-2---:R-:W-:Y:S05]  /*0330*/  CALL.ABS.NOINC R2 ;  /* 0x0000000002007343 */ /* 0x005fea0003c00000 */
.L_x_0:
[----:B------:R-:W2:Y:S01]  /*0340*/  LDG.E.64 R2, desc[UR36][R24.64+0x8] ;  /* 0x0000082418027981 */ /* 0x000ea2000c1e1b00 */
[C---:B------:R-:W-:Y:S01]  /*0350*/  VIADD R0, R26.reuse, 0x1 ;  /* 0x000000011a007836 */ /* 0x040fe20000000000 */
[----:B------:R-:W-:Y:S01]  /*0360*/  LOP3.LUT R22, R26, 0x1, RZ, 0xfc, !PT ;  /* 0x000000011a167812 */ /* 0x000fe200078efcff */
[----:B------:R-:W-:Y:S01]  /*0370*/  IMAD.MOV.U32 R23, RZ, RZ, RZ ;  /* 0x000000ffff177224 */ /* 0x000fe200078e00ff */
[----:B------:R-:W-:Y:S01]  /*0380*/  MOV R19, 0x0 ;  /* 0x0000000000137802 */ /* 0x000fe20000000f00 */
[----:B------:R-:W-:Y:S01]  /*0390*/  STL [R1+0x8], R32 ;  /* 0x0000082001007387 */ /* 0x000fe20000100800 */
[----:B------:R-:W0:Y:S01]  /*03a0*/  LDCU.64 UR4, c[0x4][0x10] ;  /* 0x01000200ff0477ac */ /* 0x000e220008000a00 */
[----:B------:R-:W-:Y:S01]  /*03b0*/  MOV R6, R28 ;  /* 0x0000001c00067202 */ /* 0x000fe20000000f00 */
[----:B------:R1:W3:Y:S01]  /*03c0*/  LDC.64 R8, c[0x4][R19] ;  /* 0x0100000013087b82 */ /* 0x0002e20000000a00 */
[----:B------:R-:W-:Y:S01]  /*03d0*/  STL [R1+0x18], R0 ;  /* 0x0000180001007387 */ /* 0x000fe20000100800 */
[----:B------:R-:W-:-:S03]  /*03e0*/  IMAD.MOV.U32 R7, RZ, RZ, R29 ;  /* 0x000000ffff077224 */ /* 0x000fc600078e001d */
[----:B------:R-:W-:Y:S04]  /*03f0*/  STL.64 [R1], R22 ;  /* 0x0000001601007387 */ /* 0x000fe80000100a00 */
[----:B------:R4:W-:Y:S01]  /*0400*/  STL.64 [R1+0x10], R6 ;  /* 0x0000100601007387 */ /* 0x0009e20000100a00 */
[----:B0-----:R-:W-:Y:S01]  /*0410*/  MOV R4, UR4 ;  /* 0x0000000400047c02 */ /* 0x001fe20008000f00 */
[----:B------:R-:W-:Y:S02]  /*0420*/  IMAD.U32 R5, RZ, RZ, UR5 ;  /* 0x00000005ff057e24 */ /* 0x000fe4000f8e00ff */
[----:B----4-:R-:W-:Y:S01]  /*0430*/  IMAD.MOV.U32 R6, RZ, RZ, R31 ;  /* 0x000000ffff067224 */ /* 0x010fe200078e001f */
[----:B------:R-:W-:Y:S02]  /*0440*/  MOV R7, R30 ;  /* 0x0000001e00077202 */ /* 0x000fe40000000f00 */
[----:B--2---:R-:W-:-:S05]  /*0450*/  IADD3 R2, P0, PT, R2, R28, RZ ;  /* 0x0000001c02027210 */ /* 0x004fca0007f1e0ff */
[----:B------:R-:W-:-:S05]  /*0460*/  IMAD.X R3, R3, 0x1, R29, P0 ;  /* 0x0000000103037824 */ /* 0x000fca00000e061d */
[----:B---3--:R1:W-:Y:S03]  /*0470*/  STL.64 [R1+0x20], R2 ;  /* 0x0000200201007387 */ /* 0x0083e60000100a00 */
[----:B------:R-:W-:-:S07]  /*0480*/  LEPC R20, `(.L_x_1) ;  /* 0x000000001014794e */ /* 0x000fce0000000000 */
[----:B-1----:R-:W-:Y:S05]  /*0490*/  CALL.ABS.NOINC R8 ;  /* 0x0000000008007343 */ /* 0x002fea0003c00000 */
.L_x_1:
[----:B------:R-:W2:Y:S01]  /*04a0*/  LDG.E.64 R2, desc[UR36][R24.64] ;  /* 0x0000002418027981 */ /* 0x000ea2000c1e1b00 */
[----:B------:R-:W0:Y:S03]  /*04b0*/  LDCU.64 UR4, c[0x0][0x3b0] ;  /* 0x00007600ff0477ac */ /* 0x000e260008000a00 */
[----:B------:R-:W3:Y:S01]  /*04c0*/  LDG.E.64 R4, desc[UR36][R24.64+0x8] ;  /* 0x0000082418047981 */ /* 0x000ee2000c1e1b00 */
[-C--:B--2---:R-:W-:Y:S02]  /*04d0*/  IADD3 R2, P0, PT, R2, R28.reuse, RZ ;  /* 0x0000001c02027210 */ /* 0x084fe40007f1e0ff */
[----:B---3--:R-:W-:-:S03]  /*04e0*/  IADD3 R0, P1, PT, R4, R28, RZ ;  /* 0x0000001c04007210 */ /* 0x008fc60007f3e0ff */
[--C-:B------:R-:W-:Y:S01]  /*04f0*/  IMAD.X R7, R3, 0x1, R29.reuse, P0 ;  /* 0x0000000103077824 */ /* 0x100fe200000e061d */
[----:B0-----:R-:W-:Y:S01]  /*0500*/  LEA R4, P0, R2, UR4, 0x2 ;  /* 0x0000000402047c11 */ /* 0x001fe2000f8010ff */
[----:B------:R-:W-:Y:S01]  /*0510*/  IMAD.X R3, R5, 0x1, R29, P1 ;  /* 0x0000000105037824 */ /* 0x000fe200008e061d */
[----:B------:R-:W-:Y:S02]  /*0520*/  LEA R6, P1, R0, UR4, 0x2 ;  /* 0x0000000400067c11 */ /* 0x000fe4000f8210ff */
[----:B------:R-:W-:Y:S02]  /*0530*/  LEA.HI.X R5, R2, UR5, R7, 0x2, P0 ;  /* 0x0000000502057c11 */ /* 0x000fe400080f1407 */
[----:B------:R-:W-:-:S03]  /*0540*/  LEA.HI.X R7, R0, UR5, R3, 0x2, P1 ;  /* 0x0000000500077c11 */ /* 0x000fc600088f1403 */
[----:B------:R-:W2:Y:S04]  /*0550*/  LDG.E R8, desc[UR36][R4.64] ;  /* 0x0000002404087981 */ /* 0x000ea8000c1e1900 */
[----:B------:R-:W2:Y:S01]  /*0560*/  LDG.E R9, desc[UR36][R6.64] ;  /* 0x0000002406097981 */ /* 0x000ea2000c1e1900 */
[----:B------:R-:W0:Y:S01]  /*0570*/  S2UR UR5, SR_CgaCtaId ;  /* 0x00000000000579c3 */ /* 0x000e220000008800 */
[----:B------:R-:W-:Y:S02]  /*0580*/  UMOV UR4, 0x400 ;  /* 0x0000040000047882 */ /* 0x000fe40000000000 */
[----:B0-----:R-:W-:-:S06]  /*0590*/  ULEA UR4, UR5, UR4, 0x18 ;  /* 0x0000000405047291 */ /* 0x001fcc000f8ec0ff */
[----:B------:R-:W-:Y:S01]  /*05a0*/  LEA R2, R16, UR4, 0x3 ;  /* 0x0000000410027c11 */ /* 0x000fe2000f8e18ff */
[----:B------:R-:W-:Y:S05]  /*05b0*/  WARPSYNC.ALL ;  /* 0x0000000000007948 */ /* 0x000fea0003800000 */
[----:B--2---:R0:W-:Y:S01]  /*05c0*/  STS.64 [R2], R8 ;  /* 0x0000000802007388 */ /* 0x0041e20000000a00 */
[----:B------:R-:W-:Y:S01]  /*05d0*/  BAR.SYNC.DEFER_BLOCKING 0x0 ;  /* 0x0000000000007b1d */ /* 0x000fe20000010000 */
[----:B------:R-:W-:Y:S01]  /*05e0*/  IMAD.MOV.U32 R6, RZ, RZ, R31 ;  /* 0x000000ffff067224 */ /* 0x000fe200078e001f */
[----:B------:R-:W-:-:S04]  /*05f0*/  MOV R7, R30 ;  /* 0x0000001e00077202 */ /* 0x000fc80000000f00 */
[----:B------:R-:W1:Y:S02]  /*0600*/  LDCU UR4, c[0x0][0x3c0] ;  /* 0x00007800ff0477ac */ /* 0x000e640008000800 */
[----:B0-----:R0:W2:Y:S01]  /*0610*/  LDC.64 R8, c[0x4][R19] ;  /* 0x0100000013087b82 */ /* 0x0010a20000000a00 */
[----:B------:R-:W3:Y:S01]  /*0620*/  LDCU.64 UR6, c[0x4][0x18] ;  /* 0x01000300ff0677ac */ /* 0x000ee20008000a00 */
[----:B------:R-:W-:Y:S02]  /*0630*/  UMOV UR5, 0x1 ;  /* 0x0000000100057882 */ /* 0x000fe40000000000 */
[----:B-1----:R-:W-:-:S04]  /*0640*/  USHF.L.U32 UR4, UR5, UR4, URZ ;  /* 0x0000000405047299 */ /* 0x002fc800080006ff */
[----:B------:R-:W-:Y:S01]  /*0650*/  USHF.R.S32.HI UR5, URZ, 0x1f, UR4 ;  /* 0x0000001fff057899 */ /* 0x000fe20008011404 */
[----:B---3--:R-:W-:Y:S01]  /*0660*/  MOV R4, UR6 ;  /* 0x0000000600047c02 */ /* 0x008fe20008000f00 */
[----:B------:R-:W-:Y:S02]  /*0670*/  IMAD.U32 R5, RZ, RZ, UR7 ;  /* 0x00000007ff057e24 */ /* 0x000fe4000f8e00ff */
[----:B------:R-:W-:Y:S02]  /*0680*/  IMAD.U32 R16, RZ, RZ, UR4 ;  /* 0x00000004ff107e24 */ /* 0x000fe4000f8e00ff */
[----:B------:R-:W-:Y:S01]  /*0690*/  IMAD.U32 R17, RZ, RZ, UR5 ;  /* 0x00000005ff117e24 */ /* 0x000fe2000f8e00ff */
[----:B------:R-:W-:Y:S01]  /*06a0*/  NOP ;  /* 0x0000000000007918 */ /* 0x000fe20000000000 */
[----:B------:R-:W-:Y:S08]  /*06b0*/  BAR.SYNC.DEFER_BLOCKING 0x0 ;  /* 0x0000000000007b1d */ /* 0x000ff00000010000 */
[----:B------:R-:W-:Y:S06]  /*06c0*/  BAR.SYNC.DEFER_BLOCKING 0x0 ;  /* 0x0000000000007b1d */ /* 0x000fec0000010000 */
[----:B------:R-:W-:Y:S01]  /*06d0*/  NOP ;  /* 0x0000000000007918 */ /* 0x000fe20000000000 */
[----:B------:R0:W-:Y:S02]  /*06e0*/  STL.64 [R1], R26 ;  /* 0x0000001a01007387 */ /* 0x0001e40000100a00 */
[----:B------:R-:W-:-:S07]  /*06f0*/  LEPC R20, `(.L_x_2) ;  /* 0x000000001014794e */ /* 0x000fce0000000000 */
[----:B0-2---:R-:W-:Y:S05]  /*0700*/  CALL.ABS.NOINC R8 ;  /* 0x0000000008007343 */ /* 0x005fea0003c00000 */
.L_x_2:
[----:B------:R-:W-:Y:S05]  /*0710*/  WARPSYNC.ALL ;  /* 0x0000000000007948 */ /* 0x000fea0003800000 */
[----:B------:R-:W-:Y:S01]  /*0720*/  BAR.SYNC.DEFER_BLOCKING 0x0 ;  /* 0x0000000000007b1d */ /* 0x000fe20000010000 */
[----:B------:R-:W-:Y:S02]  /*0730*/  HFMA2 R8, -RZ, RZ, 0, 5.9604644775390625e-08 ;  /* 0x00000001ff087431 */ /* 0x000fe400000001ff */
[----:B------:R-:W-:Y:S02]  /*0740*/  IMAD.MOV.U32 R9, RZ, RZ, 0x0 ;  /* 0x00000000ff097424 */ /* 0x000fe400078e00ff */
[----:B------:R-:W-:-:S03]  /*0750*/  IMAD.MOV.U32 R6, RZ, RZ, R31 ;  /* 0x000000ffff067224 */ /* 0x000fc600078e001f */
[----:B------:R0:W1:Y:S01]  /*0760*/  LDC.64 R10, c[0x4][R19] ;  /* 0x01000000130a7b82 */ /* 0x0000620000000a00 */
[----:B------:R-:W2:Y:S01]  /*0770*/  LDCU.64 UR4, c[0x4][0x20] ;  /* 0x01000400ff0477ac */ /* 0x000ea20008000a00 */
[----:B------:R-:W-:Y:S02]  /*0780*/  IMAD.MOV.U32 R7, RZ, RZ, R30 ;  /* 0x000000ffff077224 */ /* 0x000fe400078e001e */
[----:B--2---:R-:W-:Y:S01]  /*0790*/  IMAD.U32 R4, RZ, RZ, UR4 ;  /* 0x00000004ff047e24 */ /* 0x004fe2000f8e00ff */
[----:B------:R-:W-:Y:S01]  /*07a0*/  MOV R5, UR5 ;  /* 0x0000000500057c02 */ /* 0x000fe20008000f00 */
[----:B------:R-:W-:Y:S01]  /*07b0*/  NOP ;  /* 0x0000000000007918 */ /* 0x000fe20000000000 */
[----:B------:R0:W-:Y:S04]  /*07c0*/  STL.64 [R1+0x8], R16 ;  /* 0x0000081001007387 */ /* 0x0001e80000100a00 */
[----:B------:R0:W-:Y:S04]  /*07d0*/  STL.64 [R1+0x10], R8 ;  /* 0x0000100801007387 */ /* 0x0001e80000100a00 */
[----:B------:R0:W-:Y:S02]  /*07e0*/  STL.64 [R1], RZ ;  /* 0x000000ff01007387 */ /* 0x0001e40000100a00 */
[----:B------:R-:W-:-:S07]  /*07f0*/  LEPC R20, `(.L_x_3) ;  /* 0x000000001014794e */ /* 0x000fce0000000000 */
[----:B01----:R-:W-:Y:S05]  /*0800*/  CALL.ABS.NOINC R10 ;  /* 0x000000000a007343 */ /* 0x003fea0003c00000 */
.L_x_3:
[----:B------:R0:W-:Y:S01]  /*0810*/  STL.64 [R1], R26 ;  /* 0x0000001a01007387 */ /* 0x0001e20000100a00 */
[----:B------:R0:W1:Y:S01]  /*0820*/  LDC.64 R8, c[0x4][R19] ;  /* 0x0100000013087b82 */ /* 0x0000620000000a00 */
[----:B------:R-:W2:Y:S01]  /*0830*/  LDCU.64 UR4, c[0x4][0x28] ;  /* 0x01000500ff0477ac */ /* 0x000ea20008000a00 */
[----:B------:R-:W-:Y:S01]  /*0840*/  IMAD.MOV.U32 R6, RZ, RZ, R31 ;  /* 0x000000ffff067224 */ /* 0x000fe200078e001f */
[----:B------:R0:W-:Y:S01]  /*0850*/  STL.64 [R1+0x8], RZ ;  /* 0x000008ff01007387 */ /* 0x0001e20000100a00 */
[----:B------:R-:W-:-:S03]  /*0860*/  MOV R7, R30 ;  /* 0x0000001e00077202 */ /* 0x000fc60000000f00 */
[----:B------:R0:W-:Y:S01]  /*0870*/  STL.64 [R1+0x10], RZ ;  /* 0x000010ff01007387 */ /* 0x0001e20000100a00 */
[----:B--2---:R-:W-:Y:S01]  /*0880*/  MOV R4, UR4 ;  /* 0x0000000400047c02 */ /* 0x004fe20008000f00 */
[----:B0-----:R-:W-:-:S07]  /*0890*/  IMAD.U32 R5, RZ, RZ, UR5 ;  /* 0x00000005ff057e24 */ /* 0x001fce000f8e00ff */
[----:B------:R-:W-:-:S07]  /*08a0*/  LEPC R20, `(.L_x_4) ;  /* 0x000000001014794e */ /* 0x000fce0000000000 */
[----:B-1----:R-:W-:Y:S05]  /*08b0*/  CALL.ABS.NOINC R8 ;  /* 0x0000000008007343 */ /* 0x002fea0003c00000 */
.L_x_4:
[----:B------:R-:W0:Y:S01]  /*08c0*/  LDCU UR4, c[0x0][0x3c8] ;  /* 0x00007900ff0477ac */ /* 0x000e220008000800 */
[----:B------:R-:W-:Y:S01]  /*08d0*/  IMAD.MOV.U32 R8, RZ, RZ, 0x1 ;  /* 0x00000001ff087424 */ /* 0x000fe200078e00ff */
[----:B------:R1:W-:Y:S01]  /*08e0*/  STL.64 [R1], R26 ;  /* 0x0000001a01007387 */ /* 0x0003e20000100a00 */
[----:B------:R-:W-:Y:S01]  /*08f0*/  IMAD.MOV.U32 R9, RZ, RZ, 0x0 ;  /* 0x00000000ff097424 */ /* 0x000fe200078e00ff */
[----:B------:R1:W2:Y:S01]  /*0900*/  LDC.64 R10, c[0x4][R19] ;  /* 0x01000000130a7b82 */ /* 0x0002a20000000a00 */
[----:B------:R-:W3:Y:S01]  /*0910*/  LDCU.64 UR6, c[0x4][0x30] ;  /* 0x01000600ff0677ac */ /* 0x000ee20008000a00 */
[----:B------:R1:W-:Y:S01]  /*0920*/  STL.64 [R1+0x10], R22 ;  /* 0x0000101601007387 */ /* 0x0003e20000100a00 */
[----:B------:R-:W-:Y:S01]  /*0930*/  IMAD.MOV.U32 R6, RZ, RZ, R31 ;  /* 0x000000ffff067224 */ /* 0x000fe200078e001f */
[----:B------:R-:W-:Y:S01]  /*0940*/  MOV R7, R30 ;  /* 0x0000001e00077202 */ /* 0x000fe20000000f00 */
[----:B------:R-:W-:Y:S01]  /*0950*/  UMOV UR5, 0x1 ;  /* 0x0000000100057882 */ /* 0x000fe20000000000 */
[----:B------:R1:W-:Y:S04]  /*0960*/  STL.64 [R1+0x8], R8 ;  /* 0x0000080801007387 */ /* 0x0003e80000100a00 */
[----:B------:R1:W-:Y:S01]  /*0970*/  STL.64 [R1+0x18], R26 ;  /* 0x0000181a01007387 */ /* 0x0003e20000100a00 */
[----:B0-----:R-:W-:-:S04]  /*0980*/  USHF.L.U32 UR4, UR5, UR4, URZ ;  /* 0x0000000405047299 */ /* 0x001fc800080006ff */
[----:B------:R-:W-:Y:S01]  /*0990*/  USHF.R.S32.HI UR5, URZ, 0x1f, UR4 ;  /* 0x0000001fff057899 */ /* 0x000fe20008011404 */
[----:B---3--:R-:W-:Y:S01]  /*09a0*/  MOV R4, UR6 ;  /* 0x0000000600047c02 */ /* 0x008fe20008000f00 */
[----:B------:R-:W-:Y:S02]  /*09b0*/  IMAD.U32 R5, RZ, RZ, UR7 ;  /* 0x00000007ff057e24 */ /* 0x000fe4000f8e00ff */
[----:B------:R-:W-:Y:S02]  /*09c0*/  IMAD.U32 R16, RZ, RZ, UR4 ;  /* 0x00000004ff107e24 */ /* 0x000fe4000f8e00ff */
[----:B-1----:R-:W-:-:S07]  /*09d0*/  IMAD.U32 R17, RZ, RZ, UR5 ;  /* 0x00000005ff117e24 */ /* 0x002fce000f8e00ff */
[----:B------:R-:W-:-:S07]  /*09e0*/  LEPC R20, `(.L_x_5) ;  /* 0x000000001014794e */ /* 0x000fce0000000000 */
[----:B--2---:R-:W-:Y:S05]  /*09f0*/  CALL.ABS.NOINC R10 ;  /* 0x000000000a007343 */ /* 0x004fea0003c00000 */
.L_x_5:
[----:B------:R-:W0:Y:S01]  /*0a00*/  LDC.64 R4, c[0x0][0x380] ;  /* 0x0000e000ff047b82 */ /* 0x000e220000000a00 */
[----:B------:R-:W1:Y:S04]  /*0a10*/  LDS.64 R8, [R2] ;  /* 0x0000000002087984 */ /* 0x000e680000000a00 */
[----:B0-----:R-:W1:Y:S04]  /*0a20*/  LDG.E R0, desc[UR36][R4.64+0x8] ;  /* 0x0000082404007981 */ /* 0x001e68000c1e1900 */
[----:B------:R-:W2:Y:S04]  /*0a30*/  LDG.E R6, desc[UR36][R4.64+0xc] ;  /* 0x00000c2404067981 */ /* 0x000ea8000c1e1900 */
[----:B------:R-:W3:Y:S04]  /*0a40*/  LDG.E R3, desc[UR36][R4.64] ;  /* 0x0000002404037981 */ /* 0x000ee8000c1e1900 */
[----:B------:R0:W4:Y:S01]  /*0a50*/  LDG.E R11, desc[UR36][R4.64+0x4] ;  /* 0x00000424040b7981 */ /* 0x000122000c1e1900 */
[----:B------:R-:W-:Y:S05]  /*0a60*/  WARPSYNC.ALL ;  /* 0x0000000000007948 */ /* 0x000fea0003800000 */
[----:B------:R-:W-:Y:S01]  /*0a70*/  HFMA2 R10, -RZ, RZ, 0, 5.9604644775390625e-08 ;  /* 0x00000001ff0a7431 */ /* 0x000fe200000001ff */
[----:B------:R0:W1:Y:S01]  /*0a80*/  LDC.64 R12, c[0x4][R19] ;  /* 0x01000000130c7b82 */ /* 0x0000620000000a00 */
[----:B------:R-:W0:Y:S02]  /*0a90*/  LDCU.64 UR4, c[0x4][0x20] ;  /* 0x01000400ff0477ac */ /* 0x000e240008000a00 */
[----:B0-----:R-:W-:-:S02]  /*0aa0*/  IMAD.U32 R4, RZ, RZ, UR4 ;  /* 0x00000004ff047e24 */ /* 0x001fc4000f8e00ff */
[----:B------:R-:W-:Y:S02]  /*0ab0*/  IMAD.U32 R5, RZ, RZ, UR5 ;  /* 0x00000005ff057e24 */ /* 0x000fe4000f8e00ff */
[-C--:B-1----:R-:W-:Y:S01]  /*0ac0*/  FMUL R7, R0, R9.reuse ;  /* 0x0000000900077220 */ /* 0x082fe20000400000 */
[----:B--2---:R-:W-:Y:S01]  /*0ad0*/  FMUL R0, R6, R9 ;  /* 0x0000000906007220 */ /* 0x004fe20000400000 */
[----:B------:R-:W-:Y:S02]  /*0ae0*/  MOV R9, 0x0 ;  /* 0x0000000000097802 */ /* 0x000fe40000000f00 */
[C---:B---3--:R-:W-:Y:S01]  /*0af0*/  FFMA R6, R8.reuse, R3, R7 ;  /* 0x0000000308067223 */ /* 0x048fe20000000007 */
[----:B----4-:R-:W-:Y:S01]  /*0b00*/  FFMA R7, R8, R11, R0 ;  /* 0x0000000b08077223 */ /* 0x010fe20000000000 */
[----:B------:R-:W-:Y:S02]  /*0b10*/  IMAD.MOV.U32 R11, RZ, RZ, 0x0 ;  /* 0x00000000ff0b7424 */ /* 0x000fe400078e00ff */
[----:B------:R-:W-:-:S02]  /*0b20*/  IMAD.MOV.U32 R8, RZ, RZ, 0x2 ;  /* 0x00000002ff087424 */ /* 0x000fc400078e00ff */
[----:B------:R0:W-:Y:S02]  /*0b30*/  STS.64 [R2], R6 ;  /* 0x0000000602007388 */ /* 0x0001e40000000a00 */
[----:B0-----:R-:W-:Y:S01]  /*0b40*/  MOV R6, R31 ;  /* 0x0000001f00067202 */ /* 0x001fe20000000f00 */
[----:B------:R-:W-:Y:S01]  /*0b50*/  IMAD.MOV.U32 R7, RZ, RZ, R30 ;  /* 0x000000ffff077224 */ /* 0x000fe200078e001e */
[----:B------:R-:W-:Y:S06]  /*0b60*/  BAR.SYNC.DEFER_BLOCKING 0x0 ;  /* 0x0000000000007b1d */ /* 0x000fec0000010000 */
[----:B------:R-:W-:Y:S01]  /*0b70*/  NOP ;  /* 0x0000000000007918 */ /* 0x000fe20000000000 */
[----:B------:R0:W-:Y:S04]  /*0b80*/  STL.64 [R1+0x8], R16 ;  /* 0x0000081001007387 */ /* 0x0001e80000100a00 */
[----:B------:R0:W-:Y:S04]  /*0b90*/  STL.64 [R1], R10 ;  /* 0x0000000a01007387 */ /* 0x0001e80000100a00 */
[----:B------:R0:W-:Y:S02]  /*0ba0*/  STL.64 [R1+0x10], R8 ;  /* 0x0000100801007387 */ /* 0x0001e40000100a00 */
[----:B------:R-:W-:-:S07]  /*0bb0*/  LEPC R20, `(.L_x_6) ;  /* 0x000000001014794e */ /* 0x000fce0000000000 */
[----:B0-----:R-:W-:Y:S05]  /*0bc0*/  CALL.ABS.NOINC R12 ;  /* 0x000000000c007343 */ /* 0x001fea0003c00000 */
.L_x_6:
[----:B------:R-:W-:Y:S02]  /*0bd0*/  HFMA2 R9, -RZ, RZ, 0, 0 ;  /* 0x00000000ff097431 */ /* 0x000fe400000001ff */
[----:B------:R-:W-:Y:S01]  /*0be0*/  IMAD.MOV.U32 R8, RZ, RZ, 0x1 ;  /* 0x00000001ff087424 */ /* 0x000fe200078e00ff */
[----:B------:R0:W-:Y:S01]  /*0bf0*/  STL.64 [R1], R26 ;  /* 0x0000001a01007387 */ /* 0x0001e20000100a00 */
[----:B------:R0:W1:Y:S01]  /*0c00*/  LDC.64 R10, c[0x4][R19] ;  /* 0x01000000130a7b82 */ /* 0x0000620000000a00 */
[----:B------:R-:W2:Y:S01]  /*0c10*/  LDCU.64 UR4, c[0x4][0x28] ;  /* 0x01000500ff0477ac */ /* 0x000ea20008000a00 */
[----:B------:R-:W-:Y:S01]  /*0c20*/  MOV R6, R31 ;  /* 0x0000001f00067202 */ /* 0x000fe20000000f00 */
[----:B------:R0:W-:Y:S01]  /*0c30*/  STL.64 [R1+0x10], RZ ;  /* 0x000010ff01007387 */ /* 0x0001e20000100a00 */
[----:B------:R-:W-:-:S03]  /*0c40*/  IMAD.MOV.U32 R7, RZ, RZ, R30 ;  /* 0x000000ffff077224 */ /* 0x000fc600078e001e */
[----:B------:R0:W-:Y:S01]  /*0c50*/  STL.64 [R1+0x8], R8 ;  /* 0x0000080801007387 */ /* 0x0001e20000100a00 */
[----:B--2---:R-:W-:Y:S02]  /*0c60*/  IMAD.U32 R4, RZ, RZ, UR4 ;  /* 0x00000004ff047e24 */ /* 0x004fe4000f8e00ff */
[----:B0-----:R-:W-:-:S07]  /*0c70*/  IMAD.U32 R5, RZ, RZ, UR5 ;  /* 0x00000005ff057e24 */ /* 0x001fce000f8e00ff */
[----:B------:R-:W-:-:S07]  /*0c80*/  LEPC R20, `(.L_x_7) ;  /* 0x000000001014794e */ /* 0x000fce0000000000 */
[----:B-1----:R-:W-:Y:S05]  /*0c90*/  CALL.ABS.NOINC R10 ;  /* 0x000000000a007343 */ /* 0x002fea0003c00000 */
.L_x_7:
[----:B------:R-:W-:Y:S01]  /*0ca0*/  LOP3.LUT R16, R26, 0x2, RZ, 0xc0, !PT ;  /* 0x000000021a107812 */ /* 0x000fe200078ec0ff */
[----:B------:R-:W0:Y:S01]  /*0cb0*/  LDCU UR4, c[0x0][0x3d0] ;  /* 0x00007a00ff0477ac */ /* 0x000e220008000800 */
[----:B------:R-:W-:Y:S02]  /*0cc0*/  IMAD.MOV.U32 R18, RZ, RZ, 0x1 ;  /* 0x00000001ff127424 */ /* 0x000fe400078e00ff */
[----:B------:R-:W-:-:S04]  /*0cd0*/  ISETP.NE.U32.AND P0, PT, R16, RZ, PT ;  /* 0x000000ff1000720c */ /* 0x000fc80003f05070 */
[----:B------:R-:W-:Y:S02]  /*0ce0*/  ISETP.NE.AND.EX P0, PT, RZ, RZ, PT, P0 ;  /* 0x000000ffff00720c */ /* 0x000fe40003f05300 */
[----:B0-----:R-:W-:-:S11]  /*0cf0*/  SHF.L.U32 R18, R18, UR4, RZ ;  /* 0x0000000412127c19 */ /* 0x001fd600080006ff */
[----:B------:R-:W-:Y:S05]  /*0d00*/  @!P0 BRA `(.L_x_8) ;  /* 0x0000000000948947 */ /* 0x000fea0003800000 */
[----:B------:R0:W1:Y:S01]  /*0d10*/  LDC.64 R8, c[0x4][R19] ;  /* 0x0100000013087b82 */ /* 0x0000620000000a00 */
[----:B------:R-:W2:Y:S01]  /*0d20*/  LDCU.64 UR4, c[0x4][0x40] ;  /* 0x01000800ff0477ac */ /* 0x000ea20008000a00 */
[----:B------:R-:W-:Y:S02]  /*0d30*/  CS2R R6, SRZ ;  /* 0x0000000000067805 */ /* 0x000fe4000001ff00 */
[----:B--2---:R-:W-:Y:S01]  /*0d40*/  MOV R4, UR4 ;  /* 0x0000000400047c02 */ /* 0x004fe20008000f00 */
[----:B0-----:R-:W-:-:S07]  /*0d50*/  IMAD.U32 R5, RZ, RZ, UR5 ;  /* 0x00000005ff057e24 */ /* 0x001fce000f8e00ff */
[----:B------:R-:W-:-:S07]  /*0d60*/  LEPC R20, `(.L_x_9) ;  /* 0x000000001014794e */ /* 0x000fce0000000000 */
[----:B-1----:R-:W-:Y:S05]  /*0d70*/  CALL.ABS.NOINC R8 ;  /* 0x0000000008007343 */ /* 0x002fea0003c00000 */
.L_x_9:
[----:B------:R-:W-:Y:S01]  /*0d80*/  IADD3 R8, P0, PT, R26, -0x1, RZ ;  /* 0xffffffff1a087810 */ /* 0x000fe20007f1e0ff */
[----:B------:R-:W-:Y:S02]  /*0d90*/  HFMA2 R11, -RZ, RZ, 0, 0 ;  /* 0x00000000ff0b7431 */ /* 0x000fe400000001ff */
[----:B------:R-:W-:Y:S01]  /*0da0*/  IMAD.MOV.U32 R10, RZ, RZ, 0x2 ;  /* 0x00000002ff0a7424 */ /* 0x000fe200078e00ff */
[----:B------:R0:W-:Y:S01]  /*0db0*/  STL.64 [R1], R22 ;  /* 0x0000001601007387 */ /* 0x0001e20000100a00 */
[----:B------:R0:W1:Y:S01]  /*0dc0*/  LDC.64 R12, c[0x4][R19] ;  /* 0x01000000130c7b82 */ /* 0x0000620000000a00 */
[----:B------:R-:W-:Y:S01]  /*0dd0*/  IMAD.X R9, RZ, RZ, -0x1, P0 ;  /* 0xffffffffff097424 */ /* 0x000fe200000e06ff */
[----:B------:R-:W2:Y:S01]  /*0de0*/  LDCU.64 UR4, c[0x4][0x38] ;  /* 0x01000700ff0477ac */ /* 0x000ea20008000a00 */
[----:B------:R0:W-:Y:S01]  /*0df0*/  STL.64 [R1+0x18], R22 ;  /* 0x0000181601007387 */ /* 0x0001e20000100a00 */
[----:B------:R-:W-:Y:S02]  /*0e00*/  IMAD.MOV.U32 R6, RZ, RZ, R31 ;  /* 0x000000ffff067224 */ /* 0x000fe400078e001f */
[----:B------:R-:W-:Y:S01]  /*0e10*/  IMAD.MOV.U32 R7, RZ, RZ, R30 ;  /* 0x000000ffff077224 */ /* 0x000fe200078e001e */
[----:B------:R0:W-:Y:S04]  /*0e20*/  STL.64 [R1+0x8], R10 ;  /* 0x0000080a01007387 */ /* 0x0001e80000100a00 */
[----:B------:R0:W-:Y:S01]  /*0e30*/  STL.64 [R1+0x10], R8 ;  /* 0x0000100801007387 */ /* 0x0001e20000100a00 */
[----:B--2---:R-:W-:Y:S01]  /*0e40*/  IMAD.U32 R4, RZ, RZ, UR4 ;  /* 0x00000004ff047e24 */ /* 0x004fe2000f8e00ff */
[----:B------:R-:W-:-:S07]  /*0e50*/  MOV R5, UR5 ;  /* 0x0000000500057c02 */ /* 0x000fce0008000f00 */
[----:B------:R-:W-:-:S07]  /*0e60*/  LEPC R20, `(.L_x_10) ;  /* 0x000000001014794e */ /* 0x000fce0000000000 */
[----:B01----:R-:W-:Y:S05]  /*0e70*/  CALL.ABS.NOINC R12 ;  /* 0x000000000c007343 */ /* 0x003fea0003c00000 */
.L_x_10:
[----:B------:R-:W0:Y:S01]  /*0e80*/  LDC.64 R4, c[0x0][0x388] ;  /* 0x0000e200ff047b82 */ /* 0x000e220000000a00 */
[----:B------:R-:W1:Y:S04]  /*0e90*/  LDS R3, [R2+0x4] ;  /* 0x0000040002037984 */ /* 0x000e680000000800 */
[----:B------:R-:W2:Y:S04]  /*0ea0*/  LDS R0, [R2+-0x4] ;  /* 0xfffffc0002007984 */ /* 0x000ea80000000800 */
[----:B0-----:R-:W1:Y:S04]  /*0eb0*/  LDG.E R6, desc[UR36][R4.64+0x8] ;  /* 0x0000082404067981 */ /* 0x001e68000c1e1900 */
[----:B------:R-:W3:Y:S04]  /*0ec0*/  LDG.E R8, desc[UR36][R4.64+0xc] ;  /* 0x00000c2404087981 */ /* 0x000ee8000c1e1900 */
[----:B------:R-:W2:Y:S04]  /*0ed0*/  LDG.E R7, desc[UR36][R4.64] ;  /* 0x0000002404077981 */ /* 0x000ea8000c1e1900 */
[----:B------:R-:W4:Y:S01]  /*0ee0*/  LDG.E R11, desc[UR36][R4.64+0x4] ;  /* 0x00000424040b7981 */ /* 0x000f22000c1e1900 */
[C---:B-1----:R-:W-:Y:S01]  /*0ef0*/  FMUL R9, R3.reuse, R6 ;  /* 0x0000000603097220 */ /* 0x042fe20000400000 */
[----:B---3--:R-:W-:-:S03]  /*0f00*/  FMUL R8, R3, R8 ;  /* 0x0000000803087220 */ /* 0x008fc60000400000 */
[C---:B--2---:R-:W-:Y:S01]  /*0f10*/  FFMA R7, R0.reuse, R7, R9 ;  /* 0x0000000700077223 */ /* 0x044fe20000000009 */
[----:B----4-:R-:W-:-:S04]  /*0f20*/  FFMA R11, R0, R11, R8 ;  /* 0x0000000b000b7223 */ /* 0x010fc80000000008 */
[----:B------:R0:W-:Y:S04]  /*0f30*/  STS [R2+-0x4], R7 ;  /* 0xfffffc0702007388 */ /* 0x0001e80000000800 */
[----:B------:R0:W-:Y:S01]  /*0f40*/  STS [R2+0x4], R11 ;  /* 0x0000040b02007388 */ /* 0x0001e20000000800 */
[----:B------:R-:W-:Y:S05]  /*0f50*/  BRA `(.L_x_11) ;  /* 0x0000000000787947 */ /* 0x000fea0003800000 */
.L_x_8:
[----:B------:R-:W-:Y:S01]  /*0f60*/  IADD3 R8, P0, PT, R26, 0x2, RZ ;  /* 0x000000021a087810 */ /* 0x000fe20007f1e0ff */
[----:B------:R-:W-:Y:S02]  /*0f70*/  HFMA2 R10, -RZ, RZ, 0, 1.1920928955078125e-07 ;  /* 0x00000002ff0a7431 */ /* 0x000fe400000001ff */
[----:B------:R-:W-:Y:S01]  /*0f80*/  IMAD.MOV.U32 R11, RZ, RZ, 0x0 ;  /* 0x00000000ff0b7424 */ /* 0x000fe200078e00ff */
[----:B------:R-:W-:Y:S01]  /*0f90*/  MOV R0, 0x0 ;  /* 0x0000000000007802 */ /* 0x000fe20000000f00 */
[----:B------:R0:W-:Y:S01]  /*0fa0*/  STL.64 [R1], R26 ;  /* 0x0000001a01007387 */ /* 0x0001e20000100a00 */
[----:B------:R-:W-:Y:S01]  /*0fb0*/  IMAD.X R9, RZ, RZ, RZ, P0 ;  /* 0x000000ffff097224 */ /* 0x000fe200000e06ff */
[----:B------:R-:W1:Y:S01]  /*0fc0*/  LDCU.64 UR4, c[0x4][0x30] ;  /* 0x01000600ff0477ac */ /* 0x000e620008000a00 */
[----:B------:R0:W2:Y:S01]  /*0fd0*/  LDC.64 R12, c[0x4][R0] ;  /* 0x01000000000c7b82 */ /* 0x0000a20000000a00 */
[----:B------:R0:W-:Y:S01]  /*0fe0*/  STL.64 [R1+0x8], R10 ;  /* 0x0000080a01007387 */ /* 0x0001e20000100a00 */
[----:B------:R-:W-:Y:S01]  /*0ff0*/  IMAD.MOV.U32 R6, RZ, RZ, R31 ;  /* 0x000000ffff067224 */ /* 0x000fe200078e001f */
[----:B------:R-:W-:-:S02]  /*1000*/  MOV R7, R30 ;  /* 0x0000001e00077202 */ /* 0x000fc40000000f00 */
[----:B------:R0:W-:Y:S04]  /*1010*/  STL.64 [R1+0x10], R8 ;  /* 0x0000100801007387 */ /* 0x0001e80000100a00 */
[----:B------:R0:W-:Y:S01]  /*1020*/  STL.64 [R1+0x18], R26 ;  /* 0x0000181a01007387 */ /* 0x0001e20000100a00 */
[----:B-1----:R-:W-:Y:S01]  /*1030*/  MOV R4, UR4 ;  /* 0x0000000400047c02 */ /* 0x002fe20008000f00 */
[----:B------:R-:W-:-:S07]  /*1040*/  IMAD.U32 R5, RZ, RZ, UR5 ;  /* 0x00000005ff057e24 */ /* 0x000fce000f8e00ff */
[----:B------:R-:W-:-:S07]  /*1050*/  LEPC R20, `(.L_x_12) ;  /* 0x000000001014794e */ /* 0x000fce0000000000 */
[----:B0-2---:R-:W-:Y:S05]  /*1060*/  CALL.ABS.NOINC R12 ;  /* 0x000000000c007343 */ /* 0x005fea0003c00000 */
.L_x_12:
[----:B------:R-:W0:Y:S01]  /*1070*/  LDC.64 R4, c[0x0][0x388] ;  /* 0x0000e200ff047b82 */ /* 0x000e220000000a00 */
[----:B------:R-:W1:Y:S04]  /*1080*/  LDS R3, [R2+0x8] ;  /* 0x0000080002037984 */ /* 0x000e680000000800 */
[----:B------:R-:W2:Y:S04]  /*1090*/  LDS R0, [R2] ;  /* 0x0000000002007984 */ /* 0x000ea80000000800 */
        /* <DEDUP_REMOVED lines=8> */
[----:B------:R1:W-:Y:S04]  /*1120*/  STS [R2], R7 ;  /* 0x0000000702007388 */ /* 0x0003e80000000800 */
[----:B------:R1:W-:Y:S02]  /*1130*/  STS [R2+0x8], R11 ;  /* 0x0000080b02007388 */ /* 0x0003e40000000800 */
.L_x_11:
[----:B------:R-:W-:Y:S05]  /*1140*/  WARPSYNC.ALL ;  /* 0x0000000000007948 */ /* 0x000fea0003800000 */
[----:B------:R-:W-:Y:S01]  /*1150*/  BAR.SYNC.DEFER_BLOCKING 0x0 ;  /* 0x0000000000007b1d */ /* 0x000fe20000010000 */
[----:B------:R-:W-:Y:S01]  /*1160*/  HFMA2 R8, -RZ, RZ, 0, 2.384185791015625e-07 ;  /* 0x00000004ff087431 */ /* 0x000fe200000001ff */
[----:B------:R-:W-:Y:S01]  /*1170*/  SHF.R.S32.HI R19, RZ, 0x1f, R18 ;  /* 0x0000001fff137819 */ /* 0x000fe20000011412 */
[----:B------:R-:W-:Y:S01]  /*1180*/  IMAD.MOV.U32 R10, RZ, RZ, 0x2 ;  /* 0x00000002ff0a7424 */ /* 0x000fe200078e00ff */
[----:B------:R-:W-:Y:S01]  /*1190*/  MOV R0, 0x0 ;  /* 0x0000000000007802 */ /* 0x000fe20000000f00 */
[----:B01----:R-:W-:Y:S01]  /*11a0*/  IMAD.MOV.U32 R11, RZ, RZ, 0x0 ;  /* 0x00000000ff0b7424 */ /* 0x003fe200078e00ff */
[----:B------:R-:W0:Y:S01]  /*11b0*/  LDCU.64 UR4, c[0x4][0x20] ;  /* 0x01000400ff0477ac */ /* 0x000e220008000a00 */
[----:B------:R-:W-:Y:S01]  /*11c0*/  IMAD.MOV.U32 R9, RZ, RZ, 0x0 ;  /* 0x00000000ff097424 */ /* 0x000fe200078e00ff */
[----:B------:R1:W2:Y:S01]  /*11d0*/  LDC.64 R12, c[0x4][R0] ;  /* 0x01000000000c7b82 */ /* 0x0002a20000000a00 */
[----:B------:R-:W-:-:S02]  /*11e0*/  IMAD.MOV.U32 R6, RZ, RZ, R31 ;  /* 0x000000ffff067224 */ /* 0x000fc400078e001f */
[----:B------:R-:W-:Y:S02]  /*11f0*/  IMAD.MOV.U32 R7, RZ, RZ, R30 ;  /* 0x000000ffff077224 */ /* 0x000fe400078e001e */
[----:B0-----:R-:W-:Y:S01]  /*1200*/  IMAD.U32 R4, RZ, RZ, UR4 ;  /* 0x00000004ff047e24 */ /* 0x001fe2000f8e00ff */
[----:B------:R-:W-:Y:S01]  /*1210*/  MOV R5, UR5 ;  /* 0x0000000500057c02 */ /* 0x000fe20008000f00 */
[----:B------:R-:W-:Y:S01]  /*1220*/  NOP ;  /* 0x0000000000007918 */ /* 0x000fe20000000000 */
[----:B------:R1:W-:Y:S04]  /*1230*/  STL.64 [R1+0x8], R18 ;  /* 0x0000081201007387 */ /* 0x0003e80000100a00 */
[----:B------:R1:W-:Y:S04]  /*1240*/  STL.64 [R1], R10 ;  /* 0x0000000a01007387 */ /* 0x0003e80000100a00 */
[----:B------:R1:W-:Y:S02]  /*1250*/  STL.64 [R1+0x10], R8 ;  /* 0x0000100801007387 */ /* 0x0003e40000100a00 */
[----:B------:R-:W-:-:S07]  /*1260*/  LEPC R20, `(.L_x_13) ;  /* 0x000000001014794e */ /* 0x000fce0000000000 */
[----:B-12---:R-:W-:Y:S05]  /*1270*/  CALL.ABS.NOINC R12 ;  /* 0x000000000c007343 */ /* 0x006fea0003c00000 */
.L_x_13:
[----:B------:R-:W-:Y:S02]  /*1280*/  HFMA2 R8, -RZ, RZ, 0, 1.1920928955078125e-07 ;  /* 0x00000002ff087431 */ /* 0x000fe400000001ff */
[----:B------:R-:W-:Y:S01]  /*1290*/  IMAD.MOV.U32 R9, RZ, RZ, 0x0 ;  /* 0x00000000ff097424 */ /* 0x000fe200078e00ff */
[----:B------:R-:W-:Y:S01]  /*12a0*/  MOV R19, 0x0 ;  /* 0x0000000000137802 */ /* 0x000fe20000000f00 */
[----:B------:R-:W-:Y:S01]  /*12b0*/  IMAD.MOV.U32 R17, RZ, RZ, RZ ;  /* 0x000000ffff117224 */ /* 0x000fe200078e00ff */
[----:B------:R0:W-:Y:S01]  /*12c0*/  STL.64 [R1], R26 ;  /* 0x0000001a01007387 */ /* 0x0001e20000100a00 */
[----:B------:R-:W1:Y:S01]  /*12d0*/  LDCU.64 UR4, c[0x4][0x28] ;  /* 0x01000500ff0477ac */ /* 0x000e620008000a00 */
[----:B------:R0:W2:Y:S01]  /*12e0*/  LDC.64 R10, c[0x4][R19] ;  /* 0x01000000130a7b82 */ /* 0x0000a20000000a00 */
[----:B------:R-:W-:Y:S01]  /*12f0*/  IMAD.MOV.U32 R6, RZ, RZ, R31 ;  /* 0x000000ffff067224 */ /* 0x000fe200078e001f */
[----:B------:R0:W-:Y:S01]  /*1300*/  STL.64 [R1+0x10], R16 ;  /* 0x0000101001007387 */ /* 0x0001e20000100a00 */
[----:B------:R-:W-:-:S03]  /*1310*/  MOV R7, R30 ;  /* 0x0000001e00077202 */ /* 0x000fc60000000f00 */
[----:B------:R0:W-:Y:S01]  /*1320*/  STL.64 [R1+0x8], R8 ;  /* 0x0000080801007387 */ /* 0x0001e20000100a00 */
[----:B-1----:R-:W-:Y:S01]  /*1330*/  MOV R4, UR4 ;  /* 0x0000000400047c02 */ /* 0x002fe20008000f00 */
[----:B0-----:R-:W-:-:S07]  /*1340*/  IMAD.U32 R5, RZ, RZ, UR5 ;  /* 0x00000005ff057e24 */ /* 0x001fce000f8e00ff */
[----:B------:R-:W-:-:S07]  /*1350*/  LEPC R20, `(.L_x_14) ;  /* 0x000000001014794e */ /* 0x000fce0000000000 */
[----:B--2---:R-:W-:Y:S05]  /*1360*/  CALL.ABS.NOINC R10 ;  /* 0x000000000a007343 */ /* 0x004fea0003c00000 */
.L_x_14:
        /* <DEDUP_REMOVED lines=9> */
[----:B------:R-:W-:Y:S01]  /*1400*/  CS2R R6, SRZ ;  /* 0x0000000000067805 */ /* 0x000fe2000001ff00 */
[----:B--2---:R-:W-:Y:S01]  /*1410*/  IMAD.U32 R4, RZ, RZ, UR4 ;  /* 0x00000004ff047e24 */ /* 0x004fe2000f8e00ff */
[----:B0-----:R-:W-:-:S07]  /*1420*/  MOV R5, UR5 ;  /* 0x0000000500057c02 */ /* 0x001fce0008000f00 */
[----:B------:R-:W-:-:S07]  /*1430*/  LEPC R20, `(.L_x_16) ;  /* 0x000000001014794e */ /* 0x000fce0000000000 */
[----:B-1----:R-:W-:Y:S05]  /*1440*/  CALL.ABS.NOINC R8 ;  /* 0x0000000008007343 */ /* 0x002fea0003c00000 */
.L_x_16:
[----:B------:R-:W-:Y:S01]  /*1450*/  IADD3 R8, P0, PT, R26, -0x3, RZ ;  /* 0xfffffffd1a087810 */ /* 0x000fe20007f1e0ff */
[----:B------:R-:W-:Y:S01]  /*1460*/  IMAD.MOV.U32 R10, RZ, RZ, 0x4 ;  /* 0x00000004ff0a7424 */ /* 0x000fe200078e00ff */
[----:B------:R0:W-:Y:S01]  /*1470*/  STL.64 [R1], R22 ;  /* 0x0000001601007387 */ /* 0x0001e20000100a00 */
[----:B------:R-:W-:Y:S01]  /*1480*/  IMAD.MOV.U32 R11, RZ, RZ, 0x0 ;  /* 0x00000000ff0b7424 */ /* 0x000fe200078e00ff */
[----:B------:R-:W-:Y:S01]  /*1490*/  IADD3.X R9, PT, PT, RZ, -0x1, RZ, P0, !PT ;  /* 0xffffffffff097810 */ /* 0x000fe200007fe4ff */
[----:B------:R0:W1:Y:S01]  /*14a0*/  LDC.64 R12, c[0x4][R19] ;  /* 0x01000000130c7b82 */ /* 0x0000620000000a00 */
[----:B------:R0:W-:Y:S01]  /*14b0*/  STL.64 [R1+0x18], R22 ;  /* 0x0000181601007387 */ /* 0x0001e20000100a00 */
[----:B------:R-:W2:Y:S01]  /*14c0*/  LDCU.64 UR4, c[0x4][0x38] ;  /* 0x01000700ff0477ac */ /* 0x000ea20008000a00 */
[----:B------:R-:W-:Y:S01]  /*14d0*/  MOV R6, R31 ;  /* 0x0000001f00067202 */ /* 0x000fe20000000f00 */
[----:B------:R-:W-:Y:S01]  /*14e0*/  IMAD.MOV.U32 R7, RZ, RZ, R30 ;  /* 0x000000ffff077224 */ /* 0x000fe200078e001e */
[----:B------:R0:W-:Y:S04]  /*14f0*/  STL.64 [R1+0x8], R10 ;  /* 0x0000080a01007387 */ /* 0x0001e80000100a00 */
[----:B------:R0:W-:Y:S01]  /*1500*/  STL.64 [R1+0x10], R8 ;  /* 0x0000100801007387 */ /* 0x0001e20000100a00 */
[----:B--2---:R-:W-:-:S02]  /*1510*/  IMAD.U32 R4, RZ, RZ, UR4 ;  /* 0x00000004ff047e24 */ /* 0x004fc4000f8e00ff */
[----:B0-----:R-:W-:-:S07]  /*1520*/  IMAD.U32 R5, RZ, RZ, UR5 ;  /* 0x00000005ff057e24 */ /* 0x001fce000f8e00ff */
[----:B------:R-:W-:-:S07]  /*1530*/  LEPC R20, `(.L_x_17) ;  /* 0x000000001014794e */ /* 0x000fce0000000000 */
[----:B-1----:R-:W-:Y:S05]  /*1540*/  CALL.ABS.NOINC R12 ;  /* 0x000000000c007343 */ /* 0x002fea0003c00000 */
.L_x_17:
        /* <DEDUP_REMOVED lines=14> */
.L_x_15:
[----:B------:R-:W-:Y:S01]  /*1630*/  IADD3 R8, P0, PT, R26, 0x4, RZ ;  /* 0x000000041a087810 */ /* 0x000fe20007f1e0ff */
[----:B------:R-:W-:Y:S02]  /*1640*/  HFMA2 R11, -RZ, RZ, 0, 0 ;  /* 0x00000000ff0b7431 */ /* 0x000fe400000001ff */
[----:B------:R-:W-:Y:S01]  /*1650*/  IMAD.MOV.U32 R10, RZ, RZ, 0x4 ;  /* 0x00000004ff0a7424 */ /* 0x000fe200078e00ff */
[----:B------:R-:W-:Y:S01]  /*1660*/  MOV R0, 0x0 ;  /* 0x0000000000007802 */ /* 0x000fe20000000f00 */
[----:B------:R0:W-:Y:S01]  /*1670*/  STL.64 [R1], R26 ;  /* 0x0000001a01007387 */ /* 0x0001e20000100a00 */
[----:B------:R-:W-:Y:S01]  /*1680*/  IMAD.X R9, RZ, RZ, RZ, P0 ;  /* 0x000000ffff097224 */ /* 0x000fe200000e06ff */
[----:B------:R-:W1:Y:S01]  /*1690*/  LDCU.64 UR4, c[0x4][0x30] ;  /* 0x01000600ff0477ac */ /* 0x000e620008000a00 */
[----:B------:R0:W2:Y:S01]  /*16a0*/  LDC.64 R12, c[0x4][R0] ;  /* 0x01000000000c7b82 */ /* 0x0000a20000000a00 */
[----:B------:R0:W-:Y:S01]  /*16b0*/  STL.64 [R1+0x8], R10 ;  /* 0x0000080a01007387 */ /* 0x0001e20000100a00 */
[----:B------:R-:W-:-:S02]  /*16c0*/  IMAD.MOV.U32 R6, RZ, RZ, R31 ;  /* 0x000000ffff067224 */ /* 0x000fc400078e001f */
[----:B------:R-:W-:Y:S01]  /*16d0*/  IMAD.MOV.U32 R7, RZ, RZ, R30 ;  /* 0x000000ffff077224 */ /* 0x000fe200078e001e */
[----:B------:R0:W-:Y:S04]  /*16e0*/  STL.64 [R1+0x10], R8 ;  /* 0x0000100801007387 */ /* 0x0001e80000100a00 */
[----:B------:R0:W-:Y:S01]  /*16f0*/  STL.64 [R1+0x18], R26 ;  /* 0x0000181a01007387 */ /* 0x0001e20000100a00 */
[----:B-1----:R-:W-:Y:S01]  /*1700*/  IMAD.U32 R4, RZ, RZ, UR4 ;  /* 0x00000004ff047e24 */ /* 0x002fe2000f8e00ff */
[----:B------:R-:W-:-:S07]  /*1710*/  MOV R5, UR5 ;  /* 0x0000000500057c02 */ /* 0x000fce0008000f00 */
[----:B------:R-:W-:-:S07]  /*1720*/  LEPC R20, `(.L_x_19) ;  /* 0x000000001014794e */ /* 0x000fce0000000000 */
[----:B0-2---:R-:W-:Y:S05]  /*1730*/  CALL.ABS.NOINC R12 ;  /* 0x000000000c007343 */ /* 0x005fea0003c00000 */
.L_x_19:
        /* <DEDUP_REMOVED lines=13> */
.L_x_18:
[----:B------:R-:W-:Y:S05]  /*1810*/  WARPSYNC.ALL ;  /* 0x0000000000007948 */ /* 0x000fea0003800000 */
[----:B------:R-:W-:Y:S01]  /*1820*/  BAR.SYNC.DEFER_BLOCKING 0x0 ;  /* 0x0000000000007b1d */ /* 0x000fe20000010000 */
[----:B------:R-:W-:Y:S01]  /*1830*/  HFMA2 R8, -RZ, RZ, 0, 1.78813934326171875e-07 ;  /* 0x00000003ff087431 */ /* 0x000fe200000001ff */
[----:B------:R-:W-:Y:S01]  /*1840*/  SHF.R.S32.HI R19, RZ, 0x1f, R18 ;  /* 0x0000001fff137819 */ /* 0x000fe20000011412 */
[----:B------:R-:W-:Y:S01]  /*1850*/  IMAD.MOV.U32 R9, RZ, RZ, 0x0 ;  /* 0x00000000ff097424 */ /* 0x000fe200078e00ff */
[----:B01----:R-:W-:Y:S01]  /*1860*/  MOV R11, 0x0 ;  /* 0x00000000000b7802 */ /* 0x003fe20000000f00 */
[----:B------:R-:W-:Y:S01]  /*1870*/  IMAD.MOV.U32 R10, RZ, RZ, 0x8 ;  /* 0x00000008ff0a7424 */ /* 0x000fe200078e00ff */
[----:B------:R-:W-:Y:S01]  /*1880*/  MOV R0, 0x0 ;  /* 0x0000000000007802 */ /* 0x000fe20000000f00 */
[----:B------:R-:W0:Y:S01]  /*1890*/  LDCU.64 UR4, c[0x4][0x20] ;  /* 0x01000400ff0477ac */ /* 0x000e220008000a00 */
[----:B------:R-:W-:Y:S01]  /*18a0*/  MOV R6, R31 ;  /* 0x0000001f00067202 */ /* 0x000fe20000000f00 */
[----:B------:R-:W-:Y:S01]  /*18b0*/  IMAD.MOV.U32 R7, RZ, RZ, R30 ;  /* 0x000000ffff077224 */ /* 0x000fe200078e001e */
[----:B------:R1:W2:Y:S01]  /*18c0*/  LDC.64 R12, c[0x4][R0] ;  /* 0x01000000000c7b82 */ /* 0x0002a20000000a00 */
[----:B0-----:R-:W-:-:S02]  /*18d0*/  IMAD.U32 R4, RZ, RZ, UR4 ;  /* 0x00000004ff047e24 */ /* 0x001fc4000f8e00ff */
[----:B------:R-:W-:Y:S01]  /*18e0*/  IMAD.U32 R5, RZ, RZ, UR5 ;  /* 0x00000005ff057e24 */ /* 0x000fe2000f8e00ff */
[----:B------:R-:W-:Y:S01]  /*18f0*/  NOP ;  /* 0x0000000000007918 */ /* 0x000fe20000000000 */
[----:B------:R1:W-:Y:S04]  /*1900*/  STL.64 [R1+0x8], R18 ;  /* 0x0000081201007387 */ /* 0x0003e80000100a00 */
[----:B------:R1:W-:Y:S04]  /*1910*/  STL.64 [R1], R8 ;  /* 0x0000000801007387 */ /* 0x0003e80000100a00 */
[----:B------:R1:W-:Y:S02]  /*1920*/  STL.64 [R1+0x10], R10 ;  /* 0x0000100a01007387 */ /* 0x0003e40000100a00 */
[----:B------:R-:W-:-:S07]  /*1930*/  LEPC R20, `(.L_x_20) ;  /* 0x000000001014794e */ /* 0x000fce0000000000 */
[----:B-12---:R-:W-:Y:S05]  /*1940*/  CALL.ABS.NOINC R12 ;  /* 0x000000000c007343 */ /* 0x006fea0003c00000 */
.L_x_20:
[----:B------:R-:W-:Y:S02]  /*1950*/  HFMA2 R9, -RZ, RZ, 0, 0 ;  /* 0x00000000ff097431 */ /* 0x000fe400000001ff */
[----:B------:R-:W-:Y:S01]  /*1960*/  IMAD.MOV.U32 R8, RZ, RZ, 0x3 ;  /* 0x00000003ff087424 */ /* 0x000fe200078e00ff */
[----:B------:R-:W-:Y:S01]  /*1970*/  LOP3.LUT R10, R26, 0x2, RZ, 0xc0, !PT ;  /* 0x000000021a0a7812 */ /* 0x000fe200078ec0ff */
[----:B------:R-:W-:Y:S01]  /*1980*/  IMAD.MOV.U32 R11, RZ, RZ, RZ ;  /* 0x000000ffff0b7224 */ /* 0x000fe200078e00ff */
[----:B------:R-:W-:Y:S01]  /*1990*/  MOV R19, 0x0 ;  /* 0x0000000000137802 */ /* 0x000fe20000000f00 */
[----:B------:R0:W-:Y:S01]  /*19a0*/  STL.64 [R1], R26 ;  /* 0x0000001a01007387 */ /* 0x0001e20000100a00 */
[----:B------:R-:W1:Y:S01]  /*19b0*/  LDCU.64 UR4, c[0x4][0x28] ;  /* 0x01000500ff0477ac */ /* 0x000e620008000a00 */
[----:B------:R-:W-:Y:S01]  /*19c0*/  IMAD.MOV.U32 R6, RZ, RZ, R31 ;  /* 0x000000ffff067224 */ /* 0x000fe200078e001f */
[----:B------:R0:W2:Y:S01]  /*19d0*/  LDC.64 R12, c[0x4][R19] ;  /* 0x01000000130c7b82 */ /* 0x0000a20000000a00 */
[----:B------:R0:W-:Y:S01]  /*19e0*/  STL.64 [R1+0x8], R8 ;  /* 0x0000080801007387 */ /* 0x0001e20000100a00 */
[----:B------:R-:W-:-:S03]  /*19f0*/  IMAD.MOV.U32 R7, RZ, RZ, R30 ;  /* 0x000000ffff077224 */ /* 0x000fc600078e001e */
[----:B------:R0:W-:Y:S01]  /*1a00*/  STL.64 [R1+0x10], R10 ;  /* 0x0000100a01007387 */ /* 0x0001e20000100a00 */
[----:B-1----:R-:W-:Y:S01]  /*1a10*/  IMAD.U32 R4, RZ, RZ, UR4 ;  /* 0x00000004ff047e24 */ /* 0x002fe2000f8e00ff */
[----:B0-----:R-:W-:-:S07]  /*1a20*/  MOV R5, UR5 ;  /* 0x0000000500057c02 */ /* 0x001fce0008000f00 */
[----:B------:R-:W-:-:S07]  /*1a30*/  LEPC R20, `(.L_x_21) ;  /* 0x000000001014794e */ /* 0x000fce0000000000 */
[----:B--2---:R-:W-:Y:S05]  /*1a40*/  CALL.ABS.NOINC R12 ;  /* 0x000000000c007343 */ /* 0x004fea0003c00000 */
.L_x_21:
[----:B------:R-:W0:Y:S01]  /*1a50*/  LDCU UR4, c[0x0][0x3e0] ;  /* 0x00007c00ff0477ac */ /* 0x000e220008000800 */
[----:B------:R-:W-:Y:S01]  /*1a60*/  LOP3.LUT P0, RZ, R26, 0x8, RZ, 0xc0, !PT ;  /* 0x000000081aff7812 */ /* 0x000fe2000780c0ff */
[----:B------:R-:W-:-:S05]  /*1a70*/  HFMA2 R18, -RZ, RZ, 0, 5.9604644775390625e-08 ;  /* 0x00000001ff127431 */ /* 0x000fca00000001ff */
[----:B0-----:R-:W-:-:S07]  /*1a80*/  SHF.L.U32 R18, R18, UR4, RZ ;  /* 0x0000000412127c19 */ /* 0x001fce00080006ff */
[----:B------:R-:W-:Y:S05]  /*1a90*/  @!P0 BRA `(.L_x_22) ;  /* 0x0000000000948947 */ /* 0x000fea0003800000 */
[----:B------:R0:W1:Y:S01]  /*1aa0*/  LDC.64 R8, c[0x4][R19] ;  /* 0x0100000013087b82 */ /* 0x0000620000000a00 */
[----:B------:R-:W2:Y:S01]  /*1ab0*/  LDCU.64 UR4, c[0x4][0x40] ;  /* 0x01000800ff0477ac */ /* 0x000ea20008000a00 */
[----:B------:R-:W-:Y:S01]  /*1ac0*/  CS2R R6, SRZ ;  /* 0x0000000000067805 */ /* 0x000fe2000001ff00 */
[----:B--2---:R-:W-:Y:S02]  /*1ad0*/  IMAD.U32 R4, RZ, RZ, UR4 ;  /* 0x00000004ff047e24 */ /* 0x004fe4000f8e00ff */
[----:B0-----:R-:W-:-:S07]  /*1ae0*/  IMAD.U32 R5, RZ, RZ, UR5 ;  /* 0x00000005ff057e24 */ /* 0x001fce000f8e00ff */
[----:B------:R-:W-:-:S07]  /*1af0*/  LEPC R20, `(.L_x_23) ;  /* 0x000000001014794e */ /* 0x000fce0000000000 */
[----:B-1----:R-:W-:Y:S05]  /*1b00*/  CALL.ABS.NOINC R8 ;  /* 0x0000000008007343 */ /* 0x002fea0003c00000 */
.L_x_23:
[----:B------:R-:W-:Y:S01]  /*1b10*/  IADD3 R8, P0, PT, R26, -0x7, RZ ;  /* 0xfffffff91a087810 */ /* 0x000fe20007f1e0ff */
[----:B------:R-:W-:Y:S01]  /*1b20*/  IMAD.MOV.U32 R11, RZ, RZ, 0x0 ;  /* 0x00000000ff0b7424 */ /* 0x000fe200078e00ff */
[----:B------:R-:W-:Y:S01]  /*1b30*/  MOV R10, 0x8 ;  /* 0x00000008000a7802 */ /* 0x000fe20000000f00 */
[----:B------:R0:W-:Y:S01]  /*1b40*/  STL.64 [R1], R22 ;  /* 0x0000001601007387 */ /* 0x0001e20000100a00 */
[----:B------:R0:W1:Y:S01]  /*1b50*/  LDC.64 R12, c[0x4][R19] ;  /* 0x01000000130c7b82 */ /* 0x0000620000000a00 */
[----:B------:R-:W-:Y:S01]  /*1b60*/  IMAD.X R9, RZ, RZ, -0x1, P0 ;  /* 0xffffffffff097424 */ /* 0x000fe200000e06ff */
[----:B------:R-:W2:Y:S01]  /*1b70*/  LDCU.64 UR4, c[0x4][0x38] ;  /* 0x01000700ff0477ac */ /* 0x000ea20008000a00 */
[----:B------:R0:W-:Y:S01]  /*1b80*/  STL.64 [R1+0x8], R10 ;  /* 0x0000080a01007387 */ /* 0x0001e20000100a00 */
[----:B------:R-:W-:Y:S01]  /*1b90*/  IMAD.MOV.U32 R6, RZ, RZ, R31 ;  /* 0x000000ffff067224 */ /* 0x000fe200078e001f */
[----:B------:R-:W-:Y:S02]  /*1ba0*/  MOV R7, R30 ;  /* 0x0000001e00077202 */ /* 0x000fe40000000f00 */
[----:B------:R0:W-:Y:S04]  /*1bb0*/  STL.64 [R1+0x10], R8 ;  /* 0x0000100801007387 */ /* 0x0001e80000100a00 */
[----:B------:R0:W-:Y:S01]  /*1bc0*/  STL.64 [R1+0x18], R22 ;  /* 0x0000181601007387 */ /* 0x0001e20000100a00 */
[----:B--2---:R-:W-:Y:S01]  /*1bd0*/  MOV R4, UR4 ;  /* 0x0000000400047c02 */ /* 0x004fe20008000f00 */
[----:B------:R-:W-:-:S07]  /*1be0*/  IMAD.U32 R5, RZ, RZ, UR5 ;  /* 0x00000005ff057e24 */ /* 0x000fce000f8e00ff */
[----:B------:R-:W-:-:S07]  /*1bf0*/  LEPC R20, `(.L_x_24) ;  /* 0x000000001014794e */ /* 0x000fce0000000000 */
[----:B01----:R-:W-:Y:S05]  /*1c00*/  CALL.ABS.NOINC R12 ;  /* 0x000000000c007343 */ /* 0x003fea0003c00000 */
.L_x_24:
        /* <DEDUP_REMOVED lines=14> */
.L_x_22:
[----:B------:R-:W-:Y:S01]  /*1cf0*/  IADD3 R8, P0, PT, R26, 0x8, RZ ;  /* 0x000000081a087810 */ /* 0x000fe20007f1e0ff */
[----:B------:R-:W-:Y:S01]  /*1d00*/  IMAD.MOV.U32 R10, RZ, RZ, 0x8 ;  /* 0x00000008ff0a7424 */ /* 0x000fe200078e00ff */
[----:B------:R-:W-:Y:S01]  /*1d10*/  MOV R0, 0x0 ;  /* 0x0000000000007802 */ /* 0x000fe20000000f00 */
[----:B------:R-:W-:Y:S01]  /*1d20*/  IMAD.MOV.U32 R11, RZ, RZ, 0x0 ;  /* 0x00000000ff0b7424 */ /* 0x000fe200078e00ff */
[----:B------:R-:W-:Y:S01]  /*1d30*/  IADD3.X R9, PT, PT, RZ, RZ, RZ, P0, !PT ;  /* 0x000000ffff097210 */ /* 0x000fe200007fe4ff */
[----:B------:R0:W-:Y:S01]  /*1d40*/  STL.64 [R1], R26 ;  /* 0x0000001a01007387 */ /* 0x0001e20000100a00 */
[----:B------:R0:W1:Y:S01]  /*1d50*/  LDC.64 R12, c[0x4][R0] ;  /* 0x01000000000c7b82 */ /* 0x0000620000000a00 */
[----:B------:R-:W2:Y:S01]  /*1d60*/  LDCU.64 UR4, c[0x4][0x30] ;  /* 0x01000600ff0477ac */ /* 0x000ea20008000a00 */
[----:B------:R-:W-:Y:S01]  /*1d70*/  MOV R6, R31 ;  /* 0x0000001f00067202 */ /* 0x000fe20000000f00 */
[----:B------:R0:W-:Y:S01]  /*1d80*/  STL.64 [R1+0x8], R10 ;  /* 0x0000080a01007387 */ /* 0x0001e20000100a00 */
[----:B------:R-:W-:-:S03]  /*1d90*/  IMAD.MOV.U32 R7, RZ, RZ, R30 ;  /* 0x000000ffff077224 */ /* 0x000fc600078e001e */
[----:B------:R0:W-:Y:S04]  /*1da0*/  STL.64 [R1+0x10], R8 ;  /* 0x0000100801007387 */ /* 0x0001e80000100a00 */
[----:B------:R0:W-:Y:S01]  /*1db0*/  STL.64 [R1+0x18], R26 ;  /* 0x0000181a01007387 */ /* 0x0001e20000100a00 */
[----:B--2---:R-:W-:Y:S02]  /*1dc0*/  IMAD.U32 R4, RZ, RZ, UR4 ;  /* 0x00000004ff047e24 */ /* 0x004fe4000f8e00ff */
[----:B------:R-:W-:-:S07]  /*1dd0*/  IMAD.U32 R5, RZ, RZ, UR5 ;  /* 0x00000005ff057e24 */ /* 0x000fce000f8e00ff */
[----:B------:R-:W-:-:S07]  /*1de0*/  LEPC R20, `(.L_x_26) ;  /* 0x000000001014794e */ /* 0x000fce0000000000 */
[----:B01----:R-:W-:Y:S05]  /*1df0*/  CALL.ABS.NOINC R12 ;  /* 0x000000000c007343 */ /* 0x003fea0003c00000 */
.L_x_26:
        /* <DEDUP_REMOVED lines=13> */
.L_x_25:
[----:B------:R-:W-:Y:S05]  /*1ed0*/  WARPSYNC.ALL ;  /* 0x0000000000007948 */ /* 0x000fea0003800000 */
[----:B------:R-:W-:Y:S01]  /*1ee0*/  BAR.SYNC.DEFER_BLOCKING 0x0 ;  /* 0x0000000000007b1d */ /* 0x000fe20000010000 */
[----:B01----:R-:W-:Y:S01]  /*1ef0*/  HFMA2 R11, -RZ, RZ, 0, 0 ;  /* 0x00000000ff0b7431 */ /* 0x003fe200000001ff */
[----:B------:R-:W-:Y:S01]  /*1f00*/  SHF.R.S32.HI R19, RZ, 0x1f, R18 ;  /* 0x0000001fff137819 */ /* 0x000fe20000011412 */
[----:B------:R-:W-:Y:S01]  /*1f10*/  IMAD.MOV.U32 R10, RZ, RZ, 0x4 ;  /* 0x00000004ff0a7424 */ /* 0x000fe200078e00ff */
[----:B------:R-:W-:Y:S01]  /*1f20*/  MOV R0, 0x0 ;  /* 0x0000000000007802 */ /* 0x000fe20000000f00 */
[----:B------:R-:W-:Y:S01]  /*1f30*/  IMAD.MOV.U32 R8, RZ, RZ, 0x10 ;  /* 0x00000010ff087424 */ /* 0x000fe200078e00ff */
[----:B------:R-:W0:Y:S01]  /*1f40*/  LDCU.64 UR4, c[0x4][0x20] ;  /* 0x01000400ff0477ac */ /* 0x000e220008000a00 */
[----:B------:R-:W-:Y:S01]  /*1f50*/  IMAD.MOV.U32 R9, RZ, RZ, 0x0 ;  /* 0x00000000ff097424 */ /* 0x000fe200078e00ff */
[----:B------:R1:W2:Y:S01]  /*1f60*/  LDC.64 R12, c[0x4][R0] ;  /* 0x01000000000c7b82 */ /* 0x0002a20000000a00 */
[----:B------:R-:W-:Y:S01]  /*1f70*/  IMAD.MOV.U32 R6, RZ, RZ, R31 ;  /* 0x000000ffff067224 */ /* 0x000fe200078e001f */
[----:B------:R-:W-:-:S02]  /*1f80*/  MOV R7, R30 ;  /* 0x0000001e00077202 */ /* 0x000fc40000000f00 */
[----:B0-----:R-:W-:Y:S01]  /*1f90*/  MOV R4, UR4 ;  /* 0x0000000400047c02 */ /* 0x001fe20008000f00 */
[----:B------:R-:W-:Y:S01]  /*1fa0*/  IMAD.U32 R5, RZ, RZ, UR5 ;  /* 0x00000005ff057e24 */ /* 0x000fe2000f8e00ff */
[----:B------:R-:W-:Y:S01]  /*1fb0*/  NOP ;  /* 0x0000000000007918 */ /* 0x000fe20000000000 */
[----:B------:R1:W-:Y:S04]  /*1fc0*/  STL.64 [R1+0x8], R18 ;  /* 0x0000081201007387 */ /* 0x0003e80000100a00 */
[----:B------:R1:W-:Y:S04]  /*1fd0*/  STL.64 [R1], R10 ;  /* 0x0000000a01007387 */ /* 0x0003e80000100a00 */
[----:B------:R1:W-:Y:S02]  /*1fe0*/  STL.64 [R1+0x10], R8 ;  /* 0x0000100801007387 */ /* 0x0003e40000100a00 */
[----:B------:R-:W-:-:S07]  /*1ff0*/  LEPC R20, `(.L_x_27) ;  /* 0x000000001014794e */ /* 0x000fce0000000000 */
[----:B-12---:R-:W-:Y:S05]  /*2000*/  CALL.ABS.NOINC R12 ;  /* 0x000000000c007343 */ /* 0x006fea0003c00000 */
.L_x_27:
[----:B------:R-:W-:Y:S02]  /*2010*/  HFMA2 R17, -RZ, RZ, 0, 0 ;  /* 0x00000000ff117431 */ /* 0x000fe400000001ff */
[----:B------:R-:W-:Y:S01]  /*2020*/  IMAD.MOV.U32 R8, RZ, RZ, 0x4 ;  /* 0x00000004ff087424 */ /* 0x000fe200078e00ff */
[----:B------:R-:W-:Y:S01]  /*2030*/  MOV R19, 0x0 ;  /* 0x0000000000137802 */ /* 0x000fe20000000f00 */
[----:B------:R-:W-:Y:S01]  /*2040*/  IMAD.MOV.U32 R9, RZ, RZ, 0x0 ;  /* 0x00000000ff097424 */ /* 0x000fe200078e00ff */
[----:B------:R0:W-:Y:S01]  /*2050*/  STL.64 [R1], R26 ;  /* 0x0000001a01007387 */ /* 0x0001e20000100a00 */
[----:B------:R-:W1:Y:S01]  /*2060*/  LDCU.64 UR4, c[0x4][0x28] ;  /* 0x01000500ff0477ac */ /* 0x000e620008000a00 */
[----:B------:R0:W2:Y:S01]  /*2070*/  LDC.64 R10, c[0x4][R19] ;  /* 0x01000000130a7b82 */ /* 0x0000a20000000a00 */
[----:B------:R-:W-:Y:S01]  /*2080*/  MOV R6, R31 ;  /* 0x0000001f00067202 */ /* 0x000fe20000000f00 */
[----:B------:R0:W-:Y:S01]  /*2090*/  STL.64 [R1+0x8], R8 ;  /* 0x0000080801007387 */ /* 0x0001e20000100a00 */
[----:B------:R-:W-:-:S03]  /*20a0*/  IMAD.MOV.U32 R7, RZ, RZ, R30 ;  /* 0x000000ffff077224 */ /* 0x000fc600078e001e */
[----:B------:R0:W-:Y:S01]  /*20b0*/  STL.64 [R1+0x10], R16 ;  /* 0x0000101001007387 */ /* 0x0001e20000100a00 */
[----:B-1----:R-:W-:Y:S02]  /*20c0*/  IMAD.U32 R4, RZ, RZ, UR4 ;  /* 0x00000004ff047e24 */ /* 0x002fe4000f8e00ff */
[----:B0-----:R-:W-:-:S07]  /*20d0*/  IMAD.U32 R5, RZ, RZ, UR5 ;  /* 0x00000005ff057e24 */ /* 0x001fce000f8e00ff */
[----:B------:R-:W-:-:S07]  /*20e0*/  LEPC R20, `(.L_x_28) ;  /* 0x000000001014794e */ /* 0x000fce0000000000 */
[----:B--2---:R-:W-:Y:S05]  /*20f0*/  CALL.ABS.NOINC R10 ;  /* 0x000000000a007343 */ /* 0x004fea0003c00000 */
.L_x_28:
[----:B------:R-:W0:Y:S01]  /*2100*/  LDCU UR4, c[0x0][0x3e8] ;  /* 0x00007d00ff0477ac */ /* 0x000e220008000800 */
[----:B------:R-:W-:Y:S01]  /*2110*/  LOP3.LUT P0, RZ, R26, 0x10, RZ, 0xc0, !PT ;  /* 0x000000101aff7812 */ /* 0x000fe2000780c0ff */
[----:B------:R-:W-:-:S05]  /*2120*/  IMAD.MOV.U32 R18, RZ, RZ, 0x1 ;  /* 0x00000001ff127424 */ /* 0x000fca00078e00ff */
[----:B0-----:R-:W-:-:S07]  /*2130*/  SHF.L.U32 R18, R18, UR4, RZ ;  /* 0x0000000412127c19 */ /* 0x001fce00080006ff */
        /* <DEDUP_REMOVED lines=8> */
.L_x_30:
[----:B------:R-:W-:Y:S01]  /*21c0*/  IADD3 R8, P0, PT, R26, -0xf, RZ ;  /* 0xfffffff11a087810 */ /* 0x000fe20007f1e0ff */
[----:B------:R-:W-:Y:S02]  /*21d0*/  HFMA2 R10, -RZ, RZ, 0, 9.5367431640625e-07 ;  /* 0x00000010ff0a7431 */ /* 0x000fe400000001ff */
[----:B------:R-:W-:Y:S01]  /*21e0*/  IMAD.MOV.U32 R11, RZ, RZ, 0x0 ;  /* 0x00000000ff0b7424 */ /* 0x000fe200078e00ff */
[----:B------:R0:W-:Y:S01]  /*21f0*/  STL.64 [R1], R22 ;  /* 0x0000001601007387 */ /* 0x0001e20000100a00 */
[----:B------:R-:W-:Y:S01]  /*2200*/  IADD3.X R9, PT, PT, RZ, -0x1, RZ, P0, !PT ;  /* 0xffffffffff097810 */ /* 0x000fe200007fe4ff */
[----:B------:R0:W1:Y:S01]  /*2210*/  LDC.64 R12, c[0x4][R19] ;  /* 0x01000000130c7b82 */ /* 0x0000620000000a00 */
[----:B------:R-:W2:Y:S01]  /*2220*/  LDCU.64 UR4, c[0x4][0x38] ;  /* 0x01000700ff0477ac */ /* 0x000ea20008000a00 */
[----:B------:R0:W-:Y:S01]  /*2230*/  STL.64 [R1+0x18], R22 ;  /* 0x0000181601007387 */ /* 0x0001e20000100a00 */
[----:B------:R-:W-:Y:S01]  /*2240*/  IMAD.MOV.U32 R6, RZ, RZ, R31 ;  /* 0x000000ffff067224 */ /* 0x000fe200078e001f */
[----:B------:R-:W-:-:S02]  /*2250*/  MOV R7, R30 ;  /* 0x0000001e00077202 */ /* 0x000fc40000000f00 */
[----:B------:R0:W-:Y:S04]  /*2260*/  STL.64 [R1+0x8], R10 ;  /* 0x0000080a01007387 */ /* 0x0001e80000100a00 */
[----:B------:R0:W-:Y:S01]  /*2270*/  STL.64 [R1+0x10], R8 ;  /* 0x0000100801007387 */ /* 0x0001e20000100a00 */
[----:B--2---:R-:W-:Y:S01]  /*2280*/  IMAD.U32 R4, RZ, RZ, UR4 ;  /* 0x00000004ff047e24 */ /* 0x004fe2000f8e00ff */
[----:B------:R-:W-:-:S07]  /*2290*/  MOV R5, UR5 ;  /* 0x0000000500057c02 */ /* 0x000fce0008000f00 */
[----:B------:R-:W-:-:S07]  /*22a0*/  LEPC R20, `(.L_x_31) ;  /* 0x000000001014794e */ /* 0x000fce0000000000 */
[----:B01----:R-:W-:Y:S05]  /*22b0*/  CALL.ABS.NOINC R12 ;  /* 0x000000000c007343 */ /* 0x003fea0003c00000 */
.L_x_31:
        /* <DEDUP_REMOVED lines=14> */
.L_x_29:
        /* <DEDUP_REMOVED lines=9> */
[----:B------:R-:W-:Y:S01]  /*2430*/  MOV R6, R31 ;  /* 0x0000001f00067202 */ /* 0x000fe20000000f00 */
[----:B------:R-:W-:-:S02]  /*2440*/  IMAD.MOV.U32 R7, RZ, RZ, R30 ;  /* 0x000000ffff077224 */ /* 0x000fc400078e001e */
[----:B------:R0:W-:Y:S04]  /*2450*/  STL.64 [R1+0x10], R8 ;  /* 0x0000100801007387 */ /* 0x0001e80000100a00 */
[----:B------:R0:W-:Y:S01]  /*2460*/  STL.64 [R1+0x18], R26 ;  /* 0x0000181a01007387 */ /* 0x0001e20000100a00 */
[----:B-1----:R-:W-:Y:S01]  /*2470*/  MOV R4, UR4 ;  /* 0x0000000400047c02 */ /* 0x002fe20008000f00 */
[----:B------:R-:W-:-:S07]  /*2480*/  IMAD.U32 R5, RZ, RZ, UR5 ;  /* 0x00000005ff057e24 */ /* 0x000fce000f8e00ff */
[----:B------:R-:W-:-:S07]  /*2490*/  LEPC R20, `(.L_x_33) ;  /* 0x000000001014794e */ /* 0x000fce0000000000 */
[----:B0-2---:R-:W-:Y:S05]  /*24a0*/  CALL.ABS.NOINC R12 ;  /* 0x000000000c007343 */ /* 0x005fea0003c00000 */
.L_x_33:
        /* <DEDUP_REMOVED lines=13> */
.L_x_32:
[----:B------:R-:W-:Y:S05]  /*2580*/  WARPSYNC.ALL ;  /* 0x0000000000007948 */ /* 0x000fea0003800000 */
[----:B------:R-:W-:Y:S01]  /*2590*/  BAR.SYNC.DEFER_BLOCKING 0x0 ;  /* 0x0000000000007b1d */ /* 0x000fe20000010000 */
[----:B------:R-:W-:Y:S01]  /*25a0*/  HFMA2 R8, -RZ, RZ, 0, 2.98023223876953125e-07 ;  /* 0x00000005ff087431 */ /* 0x000fe200000001ff */
[----:B------:R-:W-:Y:S01]  /*25b0*/  SHF.R.S32.HI R19, RZ, 0x1f, R18 ;  /* 0x0000001fff137819 */ /* 0x000fe20000011412 */
[----:B------:R-:W-:Y:S01]  /*25c0*/  IMAD.MOV.U32 R9, RZ, RZ, 0x0 ;  /* 0x00000000ff097424 */ /* 0x000fe200078e00ff */
[----:B------:R-:W-:Y:S01]  /*25d0*/  MOV R10, 0x20 ;  /* 0x00000020000a7802 */ /* 0x000fe20000000f00 */
[----:B01----:R-:W-:Y:S01]  /*25e0*/  IMAD.MOV.U32 R11, RZ, RZ, 0x0 ;  /* 0x00000000ff0b7424 */ /* 0x003fe200078e00ff */
[----:B------:R-:W-:Y:S01]  /*25f0*/  MOV R33, 0x0 ;  /* 0x0000000000217802 */ /* 0x000fe20000000f00 */
[----:B------:R-:W0:Y:S01]  /*2600*/  LDCU.64 UR4, c[0x4][0x20] ;  /* 0x01000400ff0477ac */ /* 0x000e220008000a00 */
[----:B------:R-:W-:Y:S01]  /*2610*/  MOV R6, R31 ;  /* 0x0000001f00067202 */ /* 0x000fe20000000f00 */
[----:B------:R-:W-:Y:S01]  /*2620*/  IMAD.MOV.U32 R7, RZ, RZ, R30 ;  /* 0x000000ffff077224 */ /* 0x000fe200078e001e */
[----:B------:R1:W2:Y:S01]  /*2630*/  LDC.64 R12, c[0x4][R33] ;  /* 0x01000000210c7b82 */ /* 0x0002a20000000a00 */
        /* <DEDUP_REMOVED lines=8> */
.L_x_34:
[----:B------:R-:W-:Y:S02]  /*26c0*/  HFMA2 R8, -RZ, RZ, 0, 2.98023223876953125e-07 ;  /* 0x00000005ff087431 */ /* 0x000fe400000001ff */
[----:B------:R-:W-:Y:S01]  /*26d0*/  IMAD.MOV.U32 R9, RZ, RZ, 0x0 ;  /* 0x00000000ff097424 */ /* 0x000fe200078e00ff */
[----:B------:R-:W-:Y:S01]  /*26e0*/  MOV R17, RZ ;  /* 0x000000ff00117202 */ /* 0x000fe20000000f00 */
[----:B------:R0:W-:Y:S01]  /*26f0*/  STL.64 [R1], R26 ;  /* 0x0000001a01007387 */ /* 0x0001e20000100a00 */
[----:B------:R0:W1:Y:S01]  /*2700*/  LDC.64 R10, c[0x4][R33] ;  /* 0x01000000210a7b82 */ /* 0x0000620000000a00 */
[----:B------:R-:W2:Y:S01]  /*2710*/  LDCU.64 UR4, c[0x4][0x28] ;  /* 0x01000500ff0477ac */ /* 0x000ea20008000a00 */
[----:B------:R-:W-:Y:S01]  /*2720*/  IMAD.MOV.U32 R6, RZ, RZ, R31 ;  /* 0x000000ffff067224 */ /* 0x000fe200078e001f */
[----:B------:R0:W-:Y:S01]  /*2730*/  STL.64 [R1+0x10], R16 ;  /* 0x0000101001007387 */ /* 0x0001e20000100a00 */
[----:B------:R-:W-:-:S03]  /*2740*/  MOV R7, R30 ;  /* 0x0000001e00077202 */ /* 0x000fc60000000f00 */
[----:B------:R0:W-:Y:S01]  /*2750*/  STL.64 [R1+0x8], R8 ;  /* 0x0000080801007387 */ /* 0x0001e20000100a00 */
[----:B--2---:R-:W-:Y:S01]  /*2760*/  IMAD.U32 R4, RZ, RZ, UR4 ;  /* 0x00000004ff047e24 */ /* 0x004fe2000f8e00ff */
[----:B0-----:R-:W-:-:S07]  /*2770*/  MOV R5, UR5 ;  /* 0x0000000500057c02 */ /* 0x001fce0008000f00 */
[----:B------:R-:W-:-:S07]  /*2780*/  LEPC R20, `(.L_x_35) ;  /* 0x000000001014794e */ /* 0x000fce0000000000 */
[----:B-1----:R-:W-:Y:S05]  /*2790*/  CALL.ABS.NOINC R10 ;  /* 0x000000000a007343 */ /* 0x002fea0003c00000 */
.L_x_35:
[----:B------:R-:W-:-:S13]  /*27a0*/  LOP3.LUT P0, RZ, R26, 0x20, RZ, 0xc0, !PT ;  /* 0x000000201aff7812 */ /* 0x000fda000780c0ff */
        /* <DEDUP_REMOVED lines=8> */
.L_x_37:
        /* <DEDUP_REMOVED lines=8> */
[----:B------:R-:W-:Y:S01]  /*28b0*/  MOV R6, R31 ;  /* 0x0000001f00067202 */ /* 0x000fe20000000f00 */
[----:B------:R-:W-:-:S02]  /*28c0*/  IMAD.MOV.U32 R7, RZ, RZ, R30 ;  /* 0x000000ffff077224 */ /* 0x000fc400078e001e */
[----:B------:R0:W-:Y:S04]  /*28d0*/  STL.64 [R1+0x8], R8 ;  /* 0x0000080801007387 */ /* 0x0001e80000100a00 */
[----:B------:R0:W-:Y:S01]  /*28e0*/  STL.64 [R1+0x10], R26 ;  /* 0x0000101a01007387 */ /* 0x0001e20000100a00 */
[----:B--2---:R-:W-:Y:S01]  /*28f0*/  MOV R4, UR4 ;  /* 0x0000000400047c02 */ /* 0x004fe20008000f00 */
[----:B------:R-:W-:-:S07]  /*2900*/  IMAD.U32 R5, RZ, RZ, UR5 ;  /* 0x00000005ff057e24 */ /* 0x000fce000f8e00ff */
[----:B------:R-:W-:-:S07]  /*2910*/  LEPC R20, `(.L_x_38) ;  /* 0x000000001014794e */ /* 0x000fce0000000000 */
[----:B01----:R-:W-:Y:S05]  /*2920*/  CALL.ABS.NOINC R10 ;  /* 0x000000000a007343 */ /* 0x003fea0003c00000 */
.L_x_38:
        /* <DEDUP_REMOVED lines=14> */
.L_x_36:
[----:B------:R-:W-:Y:S01]  /*2a10*/  IADD3 R8, P0, PT, R26, 0x20, RZ ;  /* 0x000000201a087810 */ /* 0x000fe20007f1e0ff */
[----:B------:R-:W-:Y:S02]  /*2a20*/  HFMA2 R10, -RZ, RZ, 0, 1.9073486328125e-06 ;  /* 0x00000020ff0a7431 */ /* 0x000fe400000001ff */
[----:B------:R-:W-:Y:S01]  /*2a30*/  IMAD.MOV.U32 R11, RZ, RZ, 0x0 ;  /* 0x00000000ff0b7424 */ /* 0x000fe200078e00ff */
[----:B------:R-:W-:Y:S01]  /*2a40*/  MOV R0, 0x0 ;  /* 0x0000000000007802 */ /* 0x000fe20000000f00 */
[----:B------:R0:W-:Y:S01]  /*2a50*/  STL.64 [R1], R26 ;  /* 0x0000001a01007387 */ /* 0x0001e20000100a00 */
[----:B------:R-:W-:Y:S01]  /*2a60*/  IADD3.X R9, PT, PT, RZ, RZ, RZ, P0, !PT ;  /* 0x000000ffff097210 */ /* 0x000fe200007fe4ff */
[----:B------:R-:W1:Y:S01]  /*2a70*/  LDCU.64 UR4, c[0x4][0x30] ;  /* 0x01000600ff0477ac */ /* 0x000e620008000a00 */
[----:B------:R0:W2:Y:S01]  /*2a80*/  LDC.64 R12, c[0x4][R0] ;  /* 0x01000000000c7b82 */ /* 0x0000a20000000a00 */
[----:B------:R0:W-:Y:S01]  /*2a90*/  STL.64 [R1+0x18], R26 ;  /* 0x0000181a01007387 */ /* 0x0001e20000100a00 */
[----:B------:R-:W-:Y:S01]  /*2aa0*/  IMAD.MOV.U32 R6, RZ, RZ, R31 ;  /* 0x000000ffff067224 */ /* 0x000fe200078e001f */
[----:B------:R-:W-:-:S02]  /*2ab0*/  MOV R7, R30 ;  /* 0x0000001e00077202 */ /* 0x000fc40000000f00 */
[----:B------:R0:W-:Y:S04]  /*2ac0*/  STL.64 [R1+0x8], R10 ;  /* 0x0000080a01007387 */ /* 0x0001e80000100a00 */
[----:B------:R0:W-:Y:S01]  /*2ad0*/  STL.64 [R1+0x10], R8 ;  /* 0x0000100801007387 */ /* 0x0001e20000100a00 */
[----:B-1----:R-:W-:Y:S01]  /*2ae0*/  IMAD.U32 R4, RZ, RZ, UR4 ;  /* 0x00000004ff047e24 */ /* 0x002fe2000f8e00ff */
[----:B------:R-:W-:-:S07]  /*2af0*/  MOV R5, UR5 ;  /* 0x0000000500057c02 */ /* 0x000fce0008000f00 */
[----:B------:R-:W-:-:S07]  /*2b00*/  LEPC R20, `(.L_x_40) ;  /* 0x000000001014794e */ /* 0x000fce0000000000 */
[----:B0-2---:R-:W-:Y:S05]  /*2b10*/  CALL.ABS.NOINC R12 ;  /* 0x000000000c007343 */ /* 0x005fea0003c00000 */
.L_x_40:
        /* <DEDUP_REMOVED lines=13> */
.L_x_39:
[----:B------:R-:W-:Y:S05]  /*2bf0*/  WARPSYNC.ALL ;  /* 0x0000000000007948 */ /* 0x000fea0003800000 */
[----:B------:R-:W-:Y:S01]  /*2c00*/  BAR.SYNC.DEFER_BLOCKING 0x0 ;  /* 0x0000000000007b1d */ /* 0x000fe20000010000 */
[----:B------:R-:W-:Y:S01]  /*2c10*/  MOV R0, 0x0 ;  /* 0x0000000000007802 */ /* 0x000fe20000000f00 */
[----:B------:R-:W-:Y:S01]  /*2c20*/  IMAD.MOV.U32 R6, RZ, RZ, R31 ;  /* 0x000000ffff067224 */ /* 0x000fe200078e001f */
[----:B01----:R-:W-:-:S05]  /*2c30*/  MOV R7, R30 ;  /* 0x0000001e00077202 */ /* 0x003fca0000000f00 */
[----:B------:R0:W1:Y:S01]  /*2c40*/  LDC.64 R8, c[0x4][R0] ;  /* 0x0100000000087b82 */ /* 0x0000620000000a00 */
[----:B------:R-:W2:Y:S02]  /*2c50*/  LDCU.64 UR4, c[0x4][0x48] ;  /* 0x01000900ff0477ac */ /* 0x000ea40008000a00 */
[----:B--2---:R-:W-:Y:S01]  /*2c60*/  IMAD.U32 R4, RZ, RZ, UR4 ;  /* 0x00000004ff047e24 */ /* 0x004fe2000f8e00ff */
[----:B------:R-:W-:Y:S01]  /*2c70*/  MOV R5, UR5 ;  /* 0x0000000500057c02 */ /* 0x000fe20008000f00 */
[----:B------:R-:W-:Y:S01]  /*2c80*/  NOP ;  /* 0x0000000000007918 */ /* 0x000fe20000000000 */
[----:B------:R0:W-:Y:S05]  /*2c90*/  STL [R1], R32 ;  /* 0x0000002001007387 */ /* 0x0001ea0000100800 */
[----:B------:R-:W-:-:S07]  /*2ca0*/  LEPC R20, `(.L_x_41) ;  /* 0x000000001014794e */ /* 0x000fce0000000000 */
[----:B01----:R-:W-:Y:S05]  /*2cb0*/  CALL.ABS.NOINC R8 ;  /* 0x0000000008007343 */ /* 0x003fea0003c00000 */
.L_x_41:
[----:B------:R-:W-:Y:S05]  /*2cc0*/  WARPSYNC.ALL ;  /* 0x0000000000007948 */ /* 0x000fea0003800000 */
[----:B------:R-:W-:Y:S06]  /*2cd0*/  BAR.SYNC.DEFER_BLOCKING 0x0 ;  /* 0x0000000000007b1d */ /* 0x000fec0000010000 */
[----:B------:R-:W0:Y:S01]  /*2ce0*/  LDCU.64 UR4, c[0x0][0x3b8] ;  /* 0x00007700ff0477ac */ /* 0x000e220008000a00 */
[----:B------:R-:W-:Y:S01]  /*2cf0*/  NOP ;  /* 0x0000000000007918 */ /* 0x000fe20000000000 */
[----:B------:R-:W2:Y:S04]  /*2d00*/  LDG.E.64 R4, desc[UR36][R24.64] ;  /* 0x0000002418047981 */ /* 0x000ea8000c1e1b00 */
[----:B------:R-:W1:Y:S01]  /*2d10*/  LDS.64 R2, [R2] ;  /* 0x0000000002027984 */ /* 0x000e620000000a00 */
[----:B--2---:R-:W-:-:S05]  /*2d20*/  IADD3 R0, P0, PT, R4, R28, RZ ;  /* 0x0000001c04007210 */ /* 0x004fca0007f1e0ff */
[----:B------:R-:W-:Y:S01]  /*2d30*/  IMAD.X R5, R5, 0x1, R29, P0 ;  /* 0x0000000105057824 */ /* 0x000fe200000e061d */
[----:B0-----:R-:W-:-:S04]  /*2d40*/  LEA R6, P0, R0, UR4, 0x2 ;  /* 0x0000000400067c11 */ /* 0x001fc8000f8010ff */
[----:B------:R-:W-:-:S05]  /*2d50*/  LEA.HI.X R7, R0, UR5, R5, 0x2, P0 ;  /* 0x0000000500077c11 */ /* 0x000fca00080f1405 */
[----:B-1----:R-:W-:Y:S04]  /*2d60*/  STG.E desc[UR36][R6.64], R2 ;  /* 0x0000000206007986 */ /* 0x002fe8000c101924 */
[----:B------:R-:W2:Y:S02]  /*2d70*/  LDG.E.64 R4, desc[UR36][R24.64+0x8] ;  /* 0x0000082418047981 */ /* 0x000ea4000c1e1b00 */
[----:B--2---:R-:W-:-:S04]  /*2d80*/  IADD3 R0, P0, PT, R4, R28, RZ ;  /* 0x0000001c04007210 */ /* 0x004fc80007f1e0ff */
[----:B------:R-:W-:Y:S02]  /*2d90*/  IADD3.X R5, PT, PT, R5, R29, RZ, P0, !PT ;  /* 0x0000001d05057210 */ /* 0x000fe400007fe4ff */
[----:B------:R-:W-:-:S04]  /*2da0*/  LEA R4, P0, R0, UR4, 0x2 ;  /* 0x0000000400047c11 */ /* 0x000fc8000f8010ff */
[----:B------:R-:W-:-:S05]  /*2db0*/  LEA.HI.X R5, R0, UR5, R5, 0x2, P0 ;  /* 0x0000000500057c11 */ /* 0x000fca00080f1405 */
[----:B------:R-:W-:Y:S01]  /*2dc0*/  STG.E desc[UR36][R4.64], R3 ;  /* 0x0000000304007986 */ /* 0x000fe2000c101924 */
[----:B------:R-:W-:Y:S06]  /*2dd0*/  BAR.SYNC.DEFER_BLOCKING 0x0 ;  /* 0x0000000000007b1d */ /* 0x000fec0000010000 */
[----:B------:R-:W-:Y:S01]  /*2de0*/  NOP ;  /* 0x0000000000007918 */ /* 0x000fe20000000000 */
[----:B------:R-:W-:Y:S05]  /*2df0*/  EXIT ;  /* 0x000000000000794d */ /* 0x000fea0003800000 */
.L_x_42:
[----:B------:R-:W-:-:S00]  /*2e00*/  BRA `(.L_x_42) ;  /* 0xfffffffc00fc7947 */ /* 0x000fc0000383ffff */
[----:B------:R-:W-:-:S00]  /*2e10*/  NOP ;  /* 0x0000000000007918 */ /* 0x000fc00000000000 */
        /* <DEDUP_REMOVED lines=14> */
.L_x_43:


//--------------------- .nv.global.init           --------------------------
	.section	.nv.global.init,"aw",@progbits
.nv.global.init:
	.type		$str$9,@object
	.size		$str$9,($str$2 - $str$9)
$str$9:
        /*0000*/ 	.byte	0x6f, 0x64, 0x64, 0x73, 0x31, 0x0a, 0x00
	.type		$str$2,@object
	.size		$str$2,($str$10 - $str$2)
$str$2:
        /*0007*/ 	.byte	0x67, 0x69, 0x3a, 0x20, 0x25, 0x64, 0x0a, 0x00
	.type		$str$10,@object
	.size		$str$10,($str$4 - $str$10)
$str$10:
        /*000f*/ 	.byte	0x74, 0x69, 0x64, 0x3a, 0x20, 0x25, 0x64, 0x20, 0x44, 0x4f, 0x4e, 0x45, 0x0a, 0x00
	.type		$str$4,@object
	.size		$str$4,($str$3 - $str$4)
$str$4:
        /*001d*/ 	.byte	0x67, 0x69, 0x3d, 0x25, 0x6c, 0x75, 0x20, 0x26, 0x20, 0x67, 0x61, 0x74, 0x65, 0x3d, 0x25, 0x6c
        /*002d*/ 	.byte	0x75, 0x3a, 0x20, 0x25, 0x6c, 0x75, 0x0a, 0x00
	.type		$str$3,@object
	.size		$str$3,($str - $str$3)
$str$3:
        /*0035*/ 	.byte	0x67, 0x61, 0x74, 0x65, 0x3a, 0x20, 0x25, 0x6c, 0x75, 0x2c, 0x20, 0x71, 0x69, 0x64, 0x3a, 0x20
        /*0045*/ 	.byte	0x25, 0x6c, 0x75, 0x2c, 0x20, 0x67, 0x61, 0x74, 0x65, 0x5f, 0x6f, 0x66, 0x66, 0x73, 0x65, 0x74
        /*0055*/ 	.byte	0x3a, 0x20, 0x25, 0x6c, 0x75, 0x0a, 0x00
	.type		$str,@object
	.size		$str,($str$7 - $str)
$str:
        /*005c*/ 	.byte	0x69, 0x3a, 0x20, 0x25, 0x6c, 0x75, 0x2c, 0x20, 0x74, 0x69, 0x64, 0x3a, 0x20, 0x25, 0x64, 0x2c
        /*006c*/ 	.byte	0x20, 0x6f, 0x66, 0x66, 0x73, 0x65, 0x74, 0x3a, 0x20, 0x25, 0x6c, 0x75, 0x2c, 0x20, 0x61, 0x75
        /*007c*/ 	.byte	0x78, 0x69, 0x6c, 0x6c, 0x61, 0x72, 0x79, 0x5f, 0x61, 0x72, 0x72, 0x61, 0x79, 0x5b, 0x25, 0x6c
        /*008c*/ 	.byte	0x75, 0x5d, 0x3a, 0x20, 0x25, 0x6c, 0x75, 0x0a, 0x00
	.type		$str$7,@object
	.size		$str$7,($str$5 - $str$7)
$str$7:
        /*0095*/ 	.byte	0x67, 0x69, 0x3a, 0x20, 0x25, 0x6c, 0x75, 0x2c, 0x20, 0x67, 0x61, 0x74, 0x65, 0x5f, 0x6f, 0x66
        /*00a5*/ 	.byte	0x66, 0x73, 0x65, 0x74, 0x3a, 0x20, 0x25, 0x6c, 0x75, 0x20, 0x67, 0x69, 0x20, 0x2d, 0x20, 0x67
        /*00b5*/ 	.byte	0x61, 0x74, 0x65, 0x6f, 0x66, 0x66, 0x73, 0x65, 0x74, 0x3a, 0x20, 0x25, 0x6c, 0x75, 0x2c, 0x20
        /*00c5*/ 	.byte	0x67, 0x69, 0x3a, 0x20, 0x25, 0x6c, 0x75, 0x0a, 0x00
	.type		$str$5,@object
	.size		$str$5,($str$1 - $str$5)
$str$5:
        /*00ce*/ 	.byte	0x67, 0x69, 0x3a, 0x20, 0x25, 0x6c, 0x75, 0x2c, 0x20, 0x67, 0x61, 0x74, 0x65, 0x5f, 0x6f, 0x66
        /*00de*/ 	.byte	0x66, 0x73, 0x65, 0x74, 0x3a, 0x20, 0x25, 0x6c, 0x75, 0x20, 0x67, 0x69, 0x20, 0x2b, 0x20, 0x67
        /*00ee*/ 	.byte	0x61, 0x74, 0x65, 0x6f, 0x66, 0x66, 0x73, 0x65, 0x74, 0x3a, 0x20, 0x25, 0x6c, 0x75, 0x2c, 0x20
        /*00fe*/ 	.byte	0x67, 0x69, 0x3a, 0x20, 0x25, 0x6c, 0x75, 0x0a, 0x00
	.type		$str$1,@object
	.size		$str$1,(.L_1 - $str$1)
$str$1:
        /*0107*/ 	.byte	0x69, 0x20, 0x2b, 0x20, 0x31, 0x3a, 0x20, 0x25, 0x6c, 0x75, 0x2c, 0x20, 0x74, 0x69, 0x64, 0x3a
        /*0117*/ 	.byte	0x20, 0x25, 0x64, 0x2c, 0x20, 0x6f, 0x66, 0x66, 0x73, 0x65, 0x74, 0x3a, 0x20, 0x25, 0x6c, 0x75
        /*0127*/ 	.byte	0x2c, 0x20, 0x61, 0x75, 0x78, 0x69, 0x6c, 0x6c, 0x61, 0x72, 0x79, 0x5f, 0x61, 0x72, 0x72, 0x61
        /*0137*/ 	.byte	0x79, 0x5b, 0x25, 0x6c, 0x75, 0x5d, 0x3a, 0x20, 0x25, 0x6c, 0x75, 0x0a, 0x00
.L_1:


//--------------------- .nv.shared._Z22quantum_simulation_gpuPfS_S_S_S_S_S_S_mmmmmmmPmS0_ --------------------------
	.section	.nv.shared._Z22quantum_simulation_gpuPfS_S_S_S_S_S_S_mmmmmmmPmS0_,"aw",@nobits
	.sectionflags	@""
	.align	4
.nv.shared._Z22quantum_simulation_gpuPfS_S_S_S_S_S_S_mmmmmmmPmS0_:
	.zero		1280


//--------------------- .nv.shared.reserved.0     --------------------------
	.section	.nv.shared.reserved.0,"aw",@nobits
	.weak		__nv_reservedSMEM_offset_0_alias
	.size		__nv_reservedSMEM_offset_0_alias, 0, 64
	.other		__nv_reservedSMEM_offset_0_alias,@"STO_CUDA_RESERVED_SHARED STV_DEFAULT"
__nv_reservedSMEM_offset_0_alias:
	.zero		0
	.zero		64


//--------------------- .nv.constant0._Z22quantum_simulation_gpuPfS_S_S_S_S_S_S_mmmmmmmPmS0_ --------------------------
	.section	.nv.constant0._Z22quantum_simulation_gpuPfS_S_S_S_S_S_S_mmmmmmmPmS0_,"a",@progbits
	.sectionflags	@""
	.align	4
.nv.constant0._Z22quantum_simulation_gpuPfS_S_S_S_S_S_S_mmmmmmmPmS0_:
	.zero		1032


//--------------------- SYMBOLS --------------------------

	.type		.nv.reservedSmem.offset0,@object
	.size		.nv.reservedSmem.offset0,0x4
	.type		.nv.reservedSmem.cap,@object
	.size		.nv.reservedSmem.cap,0x4
	.type		vprintf,@function
